//
// Generated by NVIDIA NVVM Compiler
//
// Compiler Build ID: CL-36424714
// Cuda compilation tools, release 13.0, V13.0.88
// Based on NVVM 20.0.0
//

.version 9.0
.target sm_100
.address_size 64

	// .globl	compress
.const .align 4 .b8 g_IV[32] = {103, 230, 9, 106, 133, 174, 103, 187, 114, 243, 110, 60, 58, 245, 79, 165, 127, 82, 14, 81, 140, 104, 5, 155, 171, 217, 131, 31, 25, 205, 224, 91};
.const .align 4 .b8 g_MSG_PERMUTATION[64] = {2, 0, 0, 0, 6, 0, 0, 0, 3, 0, 0, 0, 10, 0, 0, 0, 7, 0, 0, 0, 0, 0, 0, 0, 4, 0, 0, 0, 13, 0, 0, 0, 1, 0, 0, 0, 11, 0, 0, 0, 12, 0, 0, 0, 5, 0, 0, 0, 9, 0, 0, 0, 14, 0, 0, 0, 15, 0, 0, 0, 8};
// _ZZ23solve_nonce_range_fusedE9sh_prefix has been demoted
// _ZZ23solve_nonce_range_fusedE7sh_seed has been demoted
// _ZZ23solve_nonce_range_fusedE5tileC has been demoted
.extern .shared .align 16 .b8 smem[];

.visible .entry compress(
	.param .u64 .ptr .align 1 compress_param_0,
	.param .u64 .ptr .align 1 compress_param_1,
	.param .u64 compress_param_2,
	.param .u32 compress_param_3,
	.param .u32 compress_param_4,
	.param .u64 .ptr .align 1 compress_param_5
)
{
	.reg .pred 	%p<4>;
	.reg .b32 	%r<1279>;
	.reg .b64 	%rd<11>;

	ld.param.u64 	%rd2, [compress_param_1];
	ld.param.u32 	%r1, [compress_param_3];
	ld.param.u32 	%r2, [compress_param_4];
	mov.u32 	%r3, %ctaid.y;
	mov.u32 	%r4, %ntid.y;
	mul.lo.s32 	%r5, %r3, %r4;
	mov.u32 	%r6, %tid.y;
	mov.u32 	%r7, %ctaid.x;
	mov.u32 	%r8, %ntid.x;
	mul.lo.s32 	%r9, %r7, %r8;
	mov.u32 	%r11, %tid.x;
	or.b32  	%r13, %r5, %r6;
	setp.ne.s32 	%p1, %r13, 0;
	neg.s32 	%r14, %r11;
	setp.ne.s32 	%p2, %r9, %r14;
	or.pred  	%p3, %p1, %p2;
	@%p3 bra 	$L__BB0_2;
	ld.param.u64 	%rd10, [compress_param_5];
	ld.param.u64 	%rd9, [compress_param_2];
	ld.param.u64 	%rd8, [compress_param_0];
	cvta.to.global.u64 	%rd5, %rd10;
	cvta.to.global.u64 	%rd6, %rd2;
	cvta.to.global.u64 	%rd7, %rd8;
	ld.global.nc.u32 	%r911, [%rd7];
	ld.global.nc.u32 	%r912, [%rd7+4];
	ld.global.nc.u32 	%r913, [%rd7+8];
	ld.global.nc.u32 	%r914, [%rd7+12];
	ld.global.nc.u32 	%r915, [%rd7+16];
	ld.global.nc.u32 	%r916, [%rd7+20];
	ld.global.nc.u32 	%r917, [%rd7+24];
	ld.global.nc.u32 	%r918, [%rd7+28];
	cvt.u32.u64 	%r919, %rd9;
	ld.global.nc.u32 	%r920, [%rd6];
	ld.global.nc.u32 	%r921, [%rd6+4];
	ld.global.nc.u32 	%r922, [%rd6+8];
	ld.global.nc.u32 	%r923, [%rd6+12];
	ld.global.nc.u32 	%r924, [%rd6+16];
	ld.global.nc.u32 	%r925, [%rd6+20];
	ld.global.nc.u32 	%r926, [%rd6+24];
	ld.global.nc.u32 	%r927, [%rd6+28];
	ld.global.nc.u32 	%r928, [%rd6+32];
	ld.global.nc.u32 	%r929, [%rd6+36];
	ld.global.nc.u32 	%r930, [%rd6+40];
	ld.global.nc.u32 	%r931, [%rd6+44];
	ld.global.nc.u32 	%r932, [%rd6+48];
	ld.global.nc.u32 	%r933, [%rd6+52];
	ld.global.nc.u32 	%r934, [%rd6+56];
	ld.global.nc.u32 	%r935, [%rd6+60];
	add.s32 	%r936, %r911, %r920;
	add.s32 	%r937, %r936, %r915;
	xor.b32  	%r17, %r937, %r919;
	mov.b32 	%r898, 16;
	// begin inline asm
	shf.r.wrap.b32 %r15, %r17, %r17, %r898;
	// end inline asm
	add.s32 	%r938, %r15, 1779033703;
	xor.b32  	%r21, %r915, %r938;
	mov.b32 	%r902, 12;
	// begin inline asm
	shf.r.wrap.b32 %r19, %r21, %r21, %r902;
	// end inline asm
	add.s32 	%r939, %r937, %r921;
	add.s32 	%r940, %r939, %r19;
	xor.b32  	%r25, %r15, %r940;
	mov.b32 	%r906, 8;
	// begin inline asm
	shf.r.wrap.b32 %r23, %r25, %r25, %r906;
	// end inline asm
	add.s32 	%r941, %r23, %r938;
	xor.b32  	%r29, %r19, %r941;
	mov.b32 	%r910, 7;
	// begin inline asm
	shf.r.wrap.b32 %r27, %r29, %r29, %r910;
	// end inline asm
	add.s32 	%r942, %r912, %r922;
	add.s32 	%r33, %r942, %r916;
	// begin inline asm
	shf.r.wrap.b32 %r31, %r33, %r33, %r898;
	// end inline asm
	add.s32 	%r943, %r31, -1150833019;
	xor.b32  	%r37, %r916, %r943;
	// begin inline asm
	shf.r.wrap.b32 %r35, %r37, %r37, %r902;
	// end inline asm
	add.s32 	%r944, %r33, %r923;
	add.s32 	%r945, %r944, %r35;
	xor.b32  	%r41, %r31, %r945;
	// begin inline asm
	shf.r.wrap.b32 %r39, %r41, %r41, %r906;
	// end inline asm
	add.s32 	%r946, %r39, %r943;
	xor.b32  	%r45, %r35, %r946;
	// begin inline asm
	shf.r.wrap.b32 %r43, %r45, %r45, %r910;
	// end inline asm
	add.s32 	%r947, %r913, %r924;
	add.s32 	%r948, %r947, %r917;
	xor.b32  	%r49, %r948, %r1;
	// begin inline asm
	shf.r.wrap.b32 %r47, %r49, %r49, %r898;
	// end inline asm
	add.s32 	%r949, %r47, 1013904242;
	xor.b32  	%r53, %r917, %r949;
	// begin inline asm
	shf.r.wrap.b32 %r51, %r53, %r53, %r902;
	// end inline asm
	add.s32 	%r950, %r948, %r925;
	add.s32 	%r951, %r950, %r51;
	xor.b32  	%r57, %r47, %r951;
	// begin inline asm
	shf.r.wrap.b32 %r55, %r57, %r57, %r906;
	// end inline asm
	add.s32 	%r952, %r55, %r949;
	xor.b32  	%r61, %r51, %r952;
	// begin inline asm
	shf.r.wrap.b32 %r59, %r61, %r61, %r910;
	// end inline asm
	add.s32 	%r953, %r914, %r926;
	add.s32 	%r954, %r953, %r918;
	xor.b32  	%r65, %r954, %r2;
	// begin inline asm
	shf.r.wrap.b32 %r63, %r65, %r65, %r898;
	// end inline asm
	add.s32 	%r955, %r63, -1521486534;
	xor.b32  	%r69, %r918, %r955;
	// begin inline asm
	shf.r.wrap.b32 %r67, %r69, %r69, %r902;
	// end inline asm
	add.s32 	%r956, %r954, %r927;
	add.s32 	%r957, %r956, %r67;
	xor.b32  	%r73, %r63, %r957;
	// begin inline asm
	shf.r.wrap.b32 %r71, %r73, %r73, %r906;
	// end inline asm
	add.s32 	%r958, %r71, %r955;
	xor.b32  	%r77, %r67, %r958;
	// begin inline asm
	shf.r.wrap.b32 %r75, %r77, %r77, %r910;
	// end inline asm
	add.s32 	%r959, %r940, %r928;
	add.s32 	%r960, %r959, %r43;
	xor.b32  	%r81, %r960, %r71;
	// begin inline asm
	shf.r.wrap.b32 %r79, %r81, %r81, %r898;
	// end inline asm
	add.s32 	%r961, %r952, %r79;
	xor.b32  	%r85, %r43, %r961;
	// begin inline asm
	shf.r.wrap.b32 %r83, %r85, %r85, %r902;
	// end inline asm
	add.s32 	%r962, %r960, %r929;
	add.s32 	%r963, %r962, %r83;
	xor.b32  	%r89, %r79, %r963;
	// begin inline asm
	shf.r.wrap.b32 %r87, %r89, %r89, %r906;
	// end inline asm
	add.s32 	%r964, %r87, %r961;
	xor.b32  	%r93, %r83, %r964;
	// begin inline asm
	shf.r.wrap.b32 %r91, %r93, %r93, %r910;
	// end inline asm
	add.s32 	%r965, %r945, %r930;
	add.s32 	%r966, %r965, %r59;
	xor.b32  	%r97, %r966, %r23;
	// begin inline asm
	shf.r.wrap.b32 %r95, %r97, %r97, %r898;
	// end inline asm
	add.s32 	%r967, %r958, %r95;
	xor.b32  	%r101, %r59, %r967;
	// begin inline asm
	shf.r.wrap.b32 %r99, %r101, %r101, %r902;
	// end inline asm
	add.s32 	%r968, %r966, %r931;
	add.s32 	%r969, %r968, %r99;
	xor.b32  	%r105, %r95, %r969;
	// begin inline asm
	shf.r.wrap.b32 %r103, %r105, %r105, %r906;
	// end inline asm
	add.s32 	%r970, %r103, %r967;
	xor.b32  	%r109, %r99, %r970;
	// begin inline asm
	shf.r.wrap.b32 %r107, %r109, %r109, %r910;
	// end inline asm
	add.s32 	%r971, %r951, %r932;
	add.s32 	%r972, %r971, %r75;
	xor.b32  	%r113, %r972, %r39;
	// begin inline asm
	shf.r.wrap.b32 %r111, %r113, %r113, %r898;
	// end inline asm
	add.s32 	%r973, %r941, %r111;
	xor.b32  	%r117, %r75, %r973;
	// begin inline asm
	shf.r.wrap.b32 %r115, %r117, %r117, %r902;
	// end inline asm
	add.s32 	%r974, %r972, %r933;
	add.s32 	%r975, %r974, %r115;
	xor.b32  	%r121, %r111, %r975;
	// begin inline asm
	shf.r.wrap.b32 %r119, %r121, %r121, %r906;
	// end inline asm
	add.s32 	%r976, %r119, %r973;
	xor.b32  	%r125, %r115, %r976;
	// begin inline asm
	shf.r.wrap.b32 %r123, %r125, %r125, %r910;
	// end inline asm
	add.s32 	%r977, %r957, %r934;
	add.s32 	%r978, %r977, %r27;
	xor.b32  	%r129, %r978, %r55;
	// begin inline asm
	shf.r.wrap.b32 %r127, %r129, %r129, %r898;
	// end inline asm
	add.s32 	%r979, %r946, %r127;
	xor.b32  	%r133, %r27, %r979;
	// begin inline asm
	shf.r.wrap.b32 %r131, %r133, %r133, %r902;
	// end inline asm
	add.s32 	%r980, %r978, %r935;
	add.s32 	%r981, %r980, %r131;
	xor.b32  	%r137, %r127, %r981;
	// begin inline asm
	shf.r.wrap.b32 %r135, %r137, %r137, %r906;
	// end inline asm
	add.s32 	%r982, %r135, %r979;
	xor.b32  	%r141, %r131, %r982;
	// begin inline asm
	shf.r.wrap.b32 %r139, %r141, %r141, %r910;
	// end inline asm
	add.s32 	%r983, %r963, %r922;
	add.s32 	%r984, %r983, %r139;
	xor.b32  	%r145, %r984, %r103;
	// begin inline asm
	shf.r.wrap.b32 %r143, %r145, %r145, %r898;
	// end inline asm
	add.s32 	%r985, %r976, %r143;
	xor.b32  	%r149, %r139, %r985;
	// begin inline asm
	shf.r.wrap.b32 %r147, %r149, %r149, %r902;
	// end inline asm
	add.s32 	%r986, %r984, %r926;
	add.s32 	%r987, %r986, %r147;
	xor.b32  	%r153, %r143, %r987;
	// begin inline asm
	shf.r.wrap.b32 %r151, %r153, %r153, %r906;
	// end inline asm
	add.s32 	%r988, %r151, %r985;
	xor.b32  	%r157, %r147, %r988;
	// begin inline asm
	shf.r.wrap.b32 %r155, %r157, %r157, %r910;
	// end inline asm
	add.s32 	%r989, %r969, %r923;
	add.s32 	%r990, %r989, %r91;
	xor.b32  	%r161, %r990, %r119;
	// begin inline asm
	shf.r.wrap.b32 %r159, %r161, %r161, %r898;
	// end inline asm
	add.s32 	%r991, %r982, %r159;
	xor.b32  	%r165, %r91, %r991;
	// begin inline asm
	shf.r.wrap.b32 %r163, %r165, %r165, %r902;
	// end inline asm
	add.s32 	%r992, %r990, %r930;
	add.s32 	%r993, %r992, %r163;
	xor.b32  	%r169, %r159, %r993;
	// begin inline asm
	shf.r.wrap.b32 %r167, %r169, %r169, %r906;
	// end inline asm
	add.s32 	%r994, %r167, %r991;
	xor.b32  	%r173, %r163, %r994;
	// begin inline asm
	shf.r.wrap.b32 %r171, %r173, %r173, %r910;
	// end inline asm
	add.s32 	%r995, %r975, %r927;
	add.s32 	%r996, %r995, %r107;
	xor.b32  	%r177, %r996, %r135;
	// begin inline asm
	shf.r.wrap.b32 %r175, %r177, %r177, %r898;
	// end inline asm
	add.s32 	%r997, %r964, %r175;
	xor.b32  	%r181, %r107, %r997;
	// begin inline asm
	shf.r.wrap.b32 %r179, %r181, %r181, %r902;
	// end inline asm
	add.s32 	%r998, %r996, %r920;
	add.s32 	%r999, %r998, %r179;
	xor.b32  	%r185, %r175, %r999;
	// begin inline asm
	shf.r.wrap.b32 %r183, %r185, %r185, %r906;
	// end inline asm
	add.s32 	%r1000, %r183, %r997;
	xor.b32  	%r189, %r179, %r1000;
	// begin inline asm
	shf.r.wrap.b32 %r187, %r189, %r189, %r910;
	// end inline asm
	add.s32 	%r1001, %r981, %r924;
	add.s32 	%r1002, %r1001, %r123;
	xor.b32  	%r193, %r1002, %r87;
	// begin inline asm
	shf.r.wrap.b32 %r191, %r193, %r193, %r898;
	// end inline asm
	add.s32 	%r1003, %r970, %r191;
	xor.b32  	%r197, %r123, %r1003;
	// begin inline asm
	shf.r.wrap.b32 %r195, %r197, %r197, %r902;
	// end inline asm
	add.s32 	%r1004, %r1002, %r933;
	add.s32 	%r1005, %r1004, %r195;
	xor.b32  	%r201, %r191, %r1005;
	// begin inline asm
	shf.r.wrap.b32 %r199, %r201, %r201, %r906;
	// end inline asm
	add.s32 	%r1006, %r199, %r1003;
	xor.b32  	%r205, %r195, %r1006;
	// begin inline asm
	shf.r.wrap.b32 %r203, %r205, %r205, %r910;
	// end inline asm
	add.s32 	%r1007, %r987, %r921;
	add.s32 	%r1008, %r1007, %r171;
	xor.b32  	%r209, %r1008, %r199;
	// begin inline asm
	shf.r.wrap.b32 %r207, %r209, %r209, %r898;
	// end inline asm
	add.s32 	%r1009, %r1000, %r207;
	xor.b32  	%r213, %r171, %r1009;
	// begin inline asm
	shf.r.wrap.b32 %r211, %r213, %r213, %r902;
	// end inline asm
	add.s32 	%r1010, %r1008, %r931;
	add.s32 	%r1011, %r1010, %r211;
	xor.b32  	%r217, %r207, %r1011;
	// begin inline asm
	shf.r.wrap.b32 %r215, %r217, %r217, %r906;
	// end inline asm
	add.s32 	%r1012, %r215, %r1009;
	xor.b32  	%r221, %r211, %r1012;
	// begin inline asm
	shf.r.wrap.b32 %r219, %r221, %r221, %r910;
	// end inline asm
	add.s32 	%r1013, %r993, %r932;
	add.s32 	%r1014, %r1013, %r187;
	xor.b32  	%r225, %r1014, %r151;
	// begin inline asm
	shf.r.wrap.b32 %r223, %r225, %r225, %r898;
	// end inline asm
	add.s32 	%r1015, %r1006, %r223;
	xor.b32  	%r229, %r187, %r1015;
	// begin inline asm
	shf.r.wrap.b32 %r227, %r229, %r229, %r902;
	// end inline asm
	add.s32 	%r1016, %r1014, %r925;
	add.s32 	%r1017, %r1016, %r227;
	xor.b32  	%r233, %r223, %r1017;
	// begin inline asm
	shf.r.wrap.b32 %r231, %r233, %r233, %r906;
	// end inline asm
	add.s32 	%r1018, %r231, %r1015;
	xor.b32  	%r237, %r227, %r1018;
	// begin inline asm
	shf.r.wrap.b32 %r235, %r237, %r237, %r910;
	// end inline asm
	add.s32 	%r1019, %r999, %r929;
	add.s32 	%r1020, %r1019, %r203;
	xor.b32  	%r241, %r1020, %r167;
	// begin inline asm
	shf.r.wrap.b32 %r239, %r241, %r241, %r898;
	// end inline asm
	add.s32 	%r1021, %r988, %r239;
	xor.b32  	%r245, %r203, %r1021;
	// begin inline asm
	shf.r.wrap.b32 %r243, %r245, %r245, %r902;
	// end inline asm
	add.s32 	%r1022, %r1020, %r934;
	add.s32 	%r1023, %r1022, %r243;
	xor.b32  	%r249, %r239, %r1023;
	// begin inline asm
	shf.r.wrap.b32 %r247, %r249, %r249, %r906;
	// end inline asm
	add.s32 	%r1024, %r247, %r1021;
	xor.b32  	%r253, %r243, %r1024;
	// begin inline asm
	shf.r.wrap.b32 %r251, %r253, %r253, %r910;
	// end inline asm
	add.s32 	%r1025, %r1005, %r935;
	add.s32 	%r1026, %r1025, %r155;
	xor.b32  	%r257, %r1026, %r183;
	// begin inline asm
	shf.r.wrap.b32 %r255, %r257, %r257, %r898;
	// end inline asm
	add.s32 	%r1027, %r994, %r255;
	xor.b32  	%r261, %r155, %r1027;
	// begin inline asm
	shf.r.wrap.b32 %r259, %r261, %r261, %r902;
	// end inline asm
	add.s32 	%r1028, %r1026, %r928;
	add.s32 	%r1029, %r1028, %r259;
	xor.b32  	%r265, %r255, %r1029;
	// begin inline asm
	shf.r.wrap.b32 %r263, %r265, %r265, %r906;
	// end inline asm
	add.s32 	%r1030, %r263, %r1027;
	xor.b32  	%r269, %r259, %r1030;
	// begin inline asm
	shf.r.wrap.b32 %r267, %r269, %r269, %r910;
	// end inline asm
	add.s32 	%r1031, %r1011, %r923;
	add.s32 	%r1032, %r1031, %r267;
	xor.b32  	%r273, %r1032, %r231;
	// begin inline asm
	shf.r.wrap.b32 %r271, %r273, %r273, %r898;
	// end inline asm
	add.s32 	%r1033, %r1024, %r271;
	xor.b32  	%r277, %r267, %r1033;
	// begin inline asm
	shf.r.wrap.b32 %r275, %r277, %r277, %r902;
	// end inline asm
	add.s32 	%r1034, %r1032, %r924;
	add.s32 	%r1035, %r1034, %r275;
	xor.b32  	%r281, %r271, %r1035;
	// begin inline asm
	shf.r.wrap.b32 %r279, %r281, %r281, %r906;
	// end inline asm
	add.s32 	%r1036, %r279, %r1033;
	xor.b32  	%r285, %r275, %r1036;
	// begin inline asm
	shf.r.wrap.b32 %r283, %r285, %r285, %r910;
	// end inline asm
	add.s32 	%r1037, %r1017, %r930;
	add.s32 	%r1038, %r1037, %r219;
	xor.b32  	%r289, %r1038, %r247;
	// begin inline asm
	shf.r.wrap.b32 %r287, %r289, %r289, %r898;
	// end inline asm
	add.s32 	%r1039, %r1030, %r287;
	xor.b32  	%r293, %r219, %r1039;
	// begin inline asm
	shf.r.wrap.b32 %r291, %r293, %r293, %r902;
	// end inline asm
	add.s32 	%r1040, %r1038, %r932;
	add.s32 	%r1041, %r1040, %r291;
	xor.b32  	%r297, %r287, %r1041;
	// begin inline asm
	shf.r.wrap.b32 %r295, %r297, %r297, %r906;
	// end inline asm
	add.s32 	%r1042, %r295, %r1039;
	xor.b32  	%r301, %r291, %r1042;
	// begin inline asm
	shf.r.wrap.b32 %r299, %r301, %r301, %r910;
	// end inline asm
	add.s32 	%r1043, %r1023, %r933;
	add.s32 	%r1044, %r1043, %r235;
	xor.b32  	%r305, %r1044, %r263;
	// begin inline asm
	shf.r.wrap.b32 %r303, %r305, %r305, %r898;
	// end inline asm
	add.s32 	%r1045, %r1012, %r303;
	xor.b32  	%r309, %r235, %r1045;
	// begin inline asm
	shf.r.wrap.b32 %r307, %r309, %r309, %r902;
	// end inline asm
	add.s32 	%r1046, %r1044, %r922;
	add.s32 	%r1047, %r1046, %r307;
	xor.b32  	%r313, %r303, %r1047;
	// begin inline asm
	shf.r.wrap.b32 %r311, %r313, %r313, %r906;
	// end inline asm
	add.s32 	%r1048, %r311, %r1045;
	xor.b32  	%r317, %r307, %r1048;
	// begin inline asm
	shf.r.wrap.b32 %r315, %r317, %r317, %r910;
	// end inline asm
	add.s32 	%r1049, %r1029, %r927;
	add.s32 	%r1050, %r1049, %r251;
	xor.b32  	%r321, %r1050, %r215;
	// begin inline asm
	shf.r.wrap.b32 %r319, %r321, %r321, %r898;
	// end inline asm
	add.s32 	%r1051, %r1018, %r319;
	xor.b32  	%r325, %r251, %r1051;
	// begin inline asm
	shf.r.wrap.b32 %r323, %r325, %r325, %r902;
	// end inline asm
	add.s32 	%r1052, %r1050, %r934;
	add.s32 	%r1053, %r1052, %r323;
	xor.b32  	%r329, %r319, %r1053;
	// begin inline asm
	shf.r.wrap.b32 %r327, %r329, %r329, %r906;
	// end inline asm
	add.s32 	%r1054, %r327, %r1051;
	xor.b32  	%r333, %r323, %r1054;
	// begin inline asm
	shf.r.wrap.b32 %r331, %r333, %r333, %r910;
	// end inline asm
	add.s32 	%r1055, %r1035, %r926;
	add.s32 	%r1056, %r1055, %r299;
	xor.b32  	%r337, %r1056, %r327;
	// begin inline asm
	shf.r.wrap.b32 %r335, %r337, %r337, %r898;
	// end inline asm
	add.s32 	%r1057, %r1048, %r335;
	xor.b32  	%r341, %r299, %r1057;
	// begin inline asm
	shf.r.wrap.b32 %r339, %r341, %r341, %r902;
	// end inline asm
	add.s32 	%r1058, %r1056, %r925;
	add.s32 	%r1059, %r1058, %r339;
	xor.b32  	%r345, %r335, %r1059;
	// begin inline asm
	shf.r.wrap.b32 %r343, %r345, %r345, %r906;
	// end inline asm
	add.s32 	%r1060, %r343, %r1057;
	xor.b32  	%r349, %r339, %r1060;
	// begin inline asm
	shf.r.wrap.b32 %r347, %r349, %r349, %r910;
	// end inline asm
	add.s32 	%r1061, %r1041, %r929;
	add.s32 	%r1062, %r1061, %r315;
	xor.b32  	%r353, %r1062, %r279;
	// begin inline asm
	shf.r.wrap.b32 %r351, %r353, %r353, %r898;
	// end inline asm
	add.s32 	%r1063, %r1054, %r351;
	xor.b32  	%r357, %r315, %r1063;
	// begin inline asm
	shf.r.wrap.b32 %r355, %r357, %r357, %r902;
	// end inline asm
	add.s32 	%r1064, %r1062, %r920;
	add.s32 	%r1065, %r1064, %r355;
	xor.b32  	%r361, %r351, %r1065;
	// begin inline asm
	shf.r.wrap.b32 %r359, %r361, %r361, %r906;
	// end inline asm
	add.s32 	%r1066, %r359, %r1063;
	xor.b32  	%r365, %r355, %r1066;
	// begin inline asm
	shf.r.wrap.b32 %r363, %r365, %r365, %r910;
	// end inline asm
	add.s32 	%r1067, %r1047, %r931;
	add.s32 	%r1068, %r1067, %r331;
	xor.b32  	%r369, %r1068, %r295;
	// begin inline asm
	shf.r.wrap.b32 %r367, %r369, %r369, %r898;
	// end inline asm
	add.s32 	%r1069, %r1036, %r367;
	xor.b32  	%r373, %r331, %r1069;
	// begin inline asm
	shf.r.wrap.b32 %r371, %r373, %r373, %r902;
	// end inline asm
	add.s32 	%r1070, %r1068, %r935;
	add.s32 	%r1071, %r1070, %r371;
	xor.b32  	%r377, %r367, %r1071;
	// begin inline asm
	shf.r.wrap.b32 %r375, %r377, %r377, %r906;
	// end inline asm
	add.s32 	%r1072, %r375, %r1069;
	xor.b32  	%r381, %r371, %r1072;
	// begin inline asm
	shf.r.wrap.b32 %r379, %r381, %r381, %r910;
	// end inline asm
	add.s32 	%r1073, %r1053, %r928;
	add.s32 	%r1074, %r1073, %r283;
	xor.b32  	%r385, %r1074, %r311;
	// begin inline asm
	shf.r.wrap.b32 %r383, %r385, %r385, %r898;
	// end inline asm
	add.s32 	%r1075, %r1042, %r383;
	xor.b32  	%r389, %r283, %r1075;
	// begin inline asm
	shf.r.wrap.b32 %r387, %r389, %r389, %r902;
	// end inline asm
	add.s32 	%r1076, %r1074, %r921;
	add.s32 	%r1077, %r1076, %r387;
	xor.b32  	%r393, %r383, %r1077;
	// begin inline asm
	shf.r.wrap.b32 %r391, %r393, %r393, %r906;
	// end inline asm
	add.s32 	%r1078, %r391, %r1075;
	xor.b32  	%r397, %r387, %r1078;
	// begin inline asm
	shf.r.wrap.b32 %r395, %r397, %r397, %r910;
	// end inline asm
	add.s32 	%r1079, %r1059, %r930;
	add.s32 	%r1080, %r1079, %r395;
	xor.b32  	%r401, %r1080, %r359;
	// begin inline asm
	shf.r.wrap.b32 %r399, %r401, %r401, %r898;
	// end inline asm
	add.s32 	%r1081, %r1072, %r399;
	xor.b32  	%r405, %r395, %r1081;
	// begin inline asm
	shf.r.wrap.b32 %r403, %r405, %r405, %r902;
	// end inline asm
	add.s32 	%r1082, %r1080, %r927;
	add.s32 	%r1083, %r1082, %r403;
	xor.b32  	%r409, %r399, %r1083;
	// begin inline asm
	shf.r.wrap.b32 %r407, %r409, %r409, %r906;
	// end inline asm
	add.s32 	%r1084, %r407, %r1081;
	xor.b32  	%r413, %r403, %r1084;
	// begin inline asm
	shf.r.wrap.b32 %r411, %r413, %r413, %r910;
	// end inline asm
	add.s32 	%r1085, %r1065, %r932;
	add.s32 	%r1086, %r1085, %r347;
	xor.b32  	%r417, %r1086, %r375;
	// begin inline asm
	shf.r.wrap.b32 %r415, %r417, %r417, %r898;
	// end inline asm
	add.s32 	%r1087, %r1078, %r415;
	xor.b32  	%r421, %r347, %r1087;
	// begin inline asm
	shf.r.wrap.b32 %r419, %r421, %r421, %r902;
	// end inline asm
	add.s32 	%r1088, %r1086, %r929;
	add.s32 	%r1089, %r1088, %r419;
	xor.b32  	%r425, %r415, %r1089;
	// begin inline asm
	shf.r.wrap.b32 %r423, %r425, %r425, %r906;
	// end inline asm
	add.s32 	%r1090, %r423, %r1087;
	xor.b32  	%r429, %r419, %r1090;
	// begin inline asm
	shf.r.wrap.b32 %r427, %r429, %r429, %r910;
	// end inline asm
	add.s32 	%r1091, %r1071, %r934;
	add.s32 	%r1092, %r1091, %r363;
	xor.b32  	%r433, %r1092, %r391;
	// begin inline asm
	shf.r.wrap.b32 %r431, %r433, %r433, %r898;
	// end inline asm
	add.s32 	%r1093, %r1060, %r431;
	xor.b32  	%r437, %r363, %r1093;
	// begin inline asm
	shf.r.wrap.b32 %r435, %r437, %r437, %r902;
	// end inline asm
	add.s32 	%r1094, %r1092, %r923;
	add.s32 	%r1095, %r1094, %r435;
	xor.b32  	%r441, %r431, %r1095;
	// begin inline asm
	shf.r.wrap.b32 %r439, %r441, %r441, %r906;
	// end inline asm
	add.s32 	%r1096, %r439, %r1093;
	xor.b32  	%r445, %r435, %r1096;
	// begin inline asm
	shf.r.wrap.b32 %r443, %r445, %r445, %r910;
	// end inline asm
	add.s32 	%r1097, %r1077, %r933;
	add.s32 	%r1098, %r1097, %r379;
	xor.b32  	%r449, %r1098, %r343;
	// begin inline asm
	shf.r.wrap.b32 %r447, %r449, %r449, %r898;
	// end inline asm
	add.s32 	%r1099, %r1066, %r447;
	xor.b32  	%r453, %r379, %r1099;
	// begin inline asm
	shf.r.wrap.b32 %r451, %r453, %r453, %r902;
	// end inline asm
	add.s32 	%r1100, %r1098, %r935;
	add.s32 	%r1101, %r1100, %r451;
	xor.b32  	%r457, %r447, %r1101;
	// begin inline asm
	shf.r.wrap.b32 %r455, %r457, %r457, %r906;
	// end inline asm
	add.s32 	%r1102, %r455, %r1099;
	xor.b32  	%r461, %r451, %r1102;
	// begin inline asm
	shf.r.wrap.b32 %r459, %r461, %r461, %r910;
	// end inline asm
	add.s32 	%r1103, %r1083, %r924;
	add.s32 	%r1104, %r1103, %r427;
	xor.b32  	%r465, %r1104, %r455;
	// begin inline asm
	shf.r.wrap.b32 %r463, %r465, %r465, %r898;
	// end inline asm
	add.s32 	%r1105, %r1096, %r463;
	xor.b32  	%r469, %r427, %r1105;
	// begin inline asm
	shf.r.wrap.b32 %r467, %r469, %r469, %r902;
	// end inline asm
	add.s32 	%r1106, %r1104, %r920;
	add.s32 	%r1107, %r1106, %r467;
	xor.b32  	%r473, %r463, %r1107;
	// begin inline asm
	shf.r.wrap.b32 %r471, %r473, %r473, %r906;
	// end inline asm
	add.s32 	%r1108, %r471, %r1105;
	xor.b32  	%r477, %r467, %r1108;
	// begin inline asm
	shf.r.wrap.b32 %r475, %r477, %r477, %r910;
	// end inline asm
	add.s32 	%r1109, %r1089, %r931;
	add.s32 	%r1110, %r1109, %r443;
	xor.b32  	%r481, %r1110, %r407;
	// begin inline asm
	shf.r.wrap.b32 %r479, %r481, %r481, %r898;
	// end inline asm
	add.s32 	%r1111, %r1102, %r479;
	xor.b32  	%r485, %r443, %r1111;
	// begin inline asm
	shf.r.wrap.b32 %r483, %r485, %r485, %r902;
	// end inline asm
	add.s32 	%r1112, %r1110, %r922;
	add.s32 	%r1113, %r1112, %r483;
	xor.b32  	%r489, %r479, %r1113;
	// begin inline asm
	shf.r.wrap.b32 %r487, %r489, %r489, %r906;
	// end inline asm
	add.s32 	%r1114, %r487, %r1111;
	xor.b32  	%r493, %r483, %r1114;
	// begin inline asm
	shf.r.wrap.b32 %r491, %r493, %r493, %r910;
	// end inline asm
	add.s32 	%r1115, %r1095, %r925;
	add.s32 	%r1116, %r1115, %r459;
	xor.b32  	%r497, %r1116, %r423;
	// begin inline asm
	shf.r.wrap.b32 %r495, %r497, %r497, %r898;
	// end inline asm
	add.s32 	%r1117, %r1084, %r495;
	xor.b32  	%r501, %r459, %r1117;
	// begin inline asm
	shf.r.wrap.b32 %r499, %r501, %r501, %r902;
	// end inline asm
	add.s32 	%r1118, %r1116, %r928;
	add.s32 	%r1119, %r1118, %r499;
	xor.b32  	%r505, %r495, %r1119;
	// begin inline asm
	shf.r.wrap.b32 %r503, %r505, %r505, %r906;
	// end inline asm
	add.s32 	%r1120, %r503, %r1117;
	xor.b32  	%r509, %r499, %r1120;
	// begin inline asm
	shf.r.wrap.b32 %r507, %r509, %r509, %r910;
	// end inline asm
	add.s32 	%r1121, %r1101, %r921;
	add.s32 	%r1122, %r1121, %r411;
	xor.b32  	%r513, %r1122, %r439;
	// begin inline asm
	shf.r.wrap.b32 %r511, %r513, %r513, %r898;
	// end inline asm
	add.s32 	%r1123, %r1090, %r511;
	xor.b32  	%r517, %r411, %r1123;
	// begin inline asm
	shf.r.wrap.b32 %r515, %r517, %r517, %r902;
	// end inline asm
	add.s32 	%r1124, %r1122, %r926;
	add.s32 	%r1125, %r1124, %r515;
	xor.b32  	%r521, %r511, %r1125;
	// begin inline asm
	shf.r.wrap.b32 %r519, %r521, %r521, %r906;
	// end inline asm
	add.s32 	%r1126, %r519, %r1123;
	xor.b32  	%r525, %r515, %r1126;
	// begin inline asm
	shf.r.wrap.b32 %r523, %r525, %r525, %r910;
	// end inline asm
	add.s32 	%r1127, %r1107, %r932;
	add.s32 	%r1128, %r1127, %r523;
	xor.b32  	%r529, %r1128, %r487;
	// begin inline asm
	shf.r.wrap.b32 %r527, %r529, %r529, %r898;
	// end inline asm
	add.s32 	%r1129, %r1120, %r527;
	xor.b32  	%r533, %r523, %r1129;
	// begin inline asm
	shf.r.wrap.b32 %r531, %r533, %r533, %r902;
	// end inline asm
	add.s32 	%r1130, %r1128, %r933;
	add.s32 	%r1131, %r1130, %r531;
	xor.b32  	%r537, %r527, %r1131;
	// begin inline asm
	shf.r.wrap.b32 %r535, %r537, %r537, %r906;
	// end inline asm
	add.s32 	%r1132, %r535, %r1129;
	xor.b32  	%r541, %r531, %r1132;
	// begin inline asm
	shf.r.wrap.b32 %r539, %r541, %r541, %r910;
	// end inline asm
	add.s32 	%r1133, %r1113, %r929;
	add.s32 	%r1134, %r1133, %r475;
	xor.b32  	%r545, %r1134, %r503;
	// begin inline asm
	shf.r.wrap.b32 %r543, %r545, %r545, %r898;
	// end inline asm
	add.s32 	%r1135, %r1126, %r543;
	xor.b32  	%r549, %r475, %r1135;
	// begin inline asm
	shf.r.wrap.b32 %r547, %r549, %r549, %r902;
	// end inline asm
	add.s32 	%r1136, %r1134, %r931;
	add.s32 	%r1137, %r1136, %r547;
	xor.b32  	%r553, %r543, %r1137;
	// begin inline asm
	shf.r.wrap.b32 %r551, %r553, %r553, %r906;
	// end inline asm
	add.s32 	%r1138, %r551, %r1135;
	xor.b32  	%r557, %r547, %r1138;
	// begin inline asm
	shf.r.wrap.b32 %r555, %r557, %r557, %r910;
	// end inline asm
	add.s32 	%r1139, %r1119, %r935;
	add.s32 	%r1140, %r1139, %r491;
	xor.b32  	%r561, %r1140, %r519;
	// begin inline asm
	shf.r.wrap.b32 %r559, %r561, %r561, %r898;
	// end inline asm
	add.s32 	%r1141, %r1108, %r559;
	xor.b32  	%r565, %r491, %r1141;
	// begin inline asm
	shf.r.wrap.b32 %r563, %r565, %r565, %r902;
	// end inline asm
	add.s32 	%r1142, %r1140, %r930;
	add.s32 	%r1143, %r1142, %r563;
	xor.b32  	%r569, %r559, %r1143;
	// begin inline asm
	shf.r.wrap.b32 %r567, %r569, %r569, %r906;
	// end inline asm
	add.s32 	%r1144, %r567, %r1141;
	xor.b32  	%r573, %r563, %r1144;
	// begin inline asm
	shf.r.wrap.b32 %r571, %r573, %r573, %r910;
	// end inline asm
	add.s32 	%r1145, %r1125, %r934;
	add.s32 	%r1146, %r1145, %r507;
	xor.b32  	%r577, %r1146, %r471;
	// begin inline asm
	shf.r.wrap.b32 %r575, %r577, %r577, %r898;
	// end inline asm
	add.s32 	%r1147, %r1114, %r575;
	xor.b32  	%r581, %r507, %r1147;
	// begin inline asm
	shf.r.wrap.b32 %r579, %r581, %r581, %r902;
	// end inline asm
	add.s32 	%r1148, %r1146, %r928;
	add.s32 	%r1149, %r1148, %r579;
	xor.b32  	%r585, %r575, %r1149;
	// begin inline asm
	shf.r.wrap.b32 %r583, %r585, %r585, %r906;
	// end inline asm
	add.s32 	%r1150, %r583, %r1147;
	xor.b32  	%r589, %r579, %r1150;
	// begin inline asm
	shf.r.wrap.b32 %r587, %r589, %r589, %r910;
	// end inline asm
	add.s32 	%r1151, %r1131, %r927;
	add.s32 	%r1152, %r1151, %r555;
	xor.b32  	%r593, %r1152, %r583;
	// begin inline asm
	shf.r.wrap.b32 %r591, %r593, %r593, %r898;
	// end inline asm
	add.s32 	%r1153, %r1144, %r591;
	xor.b32  	%r597, %r555, %r1153;
	// begin inline asm
	shf.r.wrap.b32 %r595, %r597, %r597, %r902;
	// end inline asm
	add.s32 	%r1154, %r1152, %r922;
	add.s32 	%r1155, %r1154, %r595;
	xor.b32  	%r601, %r591, %r1155;
	// begin inline asm
	shf.r.wrap.b32 %r599, %r601, %r601, %r906;
	// end inline asm
	add.s32 	%r1156, %r599, %r1153;
	xor.b32  	%r605, %r595, %r1156;
	// begin inline asm
	shf.r.wrap.b32 %r603, %r605, %r605, %r910;
	// end inline asm
	add.s32 	%r1157, %r1137, %r925;
	add.s32 	%r1158, %r1157, %r571;
	xor.b32  	%r609, %r1158, %r535;
	// begin inline asm
	shf.r.wrap.b32 %r607, %r609, %r609, %r898;
	// end inline asm
	add.s32 	%r1159, %r1150, %r607;
	xor.b32  	%r613, %r571, %r1159;
	// begin inline asm
	shf.r.wrap.b32 %r611, %r613, %r613, %r902;
	// end inline asm
	add.s32 	%r1160, %r1158, %r923;
	add.s32 	%r1161, %r1160, %r611;
	xor.b32  	%r617, %r607, %r1161;
	// begin inline asm
	shf.r.wrap.b32 %r615, %r617, %r617, %r906;
	// end inline asm
	add.s32 	%r1162, %r615, %r1159;
	xor.b32  	%r621, %r611, %r1162;
	// begin inline asm
	shf.r.wrap.b32 %r619, %r621, %r621, %r910;
	// end inline asm
	add.s32 	%r1163, %r1143, %r920;
	add.s32 	%r1164, %r1163, %r587;
	xor.b32  	%r625, %r1164, %r551;
	// begin inline asm
	shf.r.wrap.b32 %r623, %r625, %r625, %r898;
	// end inline asm
	add.s32 	%r1165, %r1132, %r623;
	xor.b32  	%r629, %r587, %r1165;
	// begin inline asm
	shf.r.wrap.b32 %r627, %r629, %r629, %r902;
	// end inline asm
	add.s32 	%r1166, %r1164, %r921;
	add.s32 	%r1167, %r1166, %r627;
	xor.b32  	%r633, %r623, %r1167;
	// begin inline asm
	shf.r.wrap.b32 %r631, %r633, %r633, %r906;
	// end inline asm
	add.s32 	%r1168, %r631, %r1165;
	xor.b32  	%r637, %r627, %r1168;
	// begin inline asm
	shf.r.wrap.b32 %r635, %r637, %r637, %r910;
	// end inline asm
	add.s32 	%r1169, %r1149, %r926;
	add.s32 	%r1170, %r1169, %r539;
	xor.b32  	%r641, %r1170, %r567;
	// begin inline asm
	shf.r.wrap.b32 %r639, %r641, %r641, %r898;
	// end inline asm
	add.s32 	%r1171, %r1138, %r639;
	xor.b32  	%r645, %r539, %r1171;
	// begin inline asm
	shf.r.wrap.b32 %r643, %r645, %r645, %r902;
	// end inline asm
	add.s32 	%r1172, %r1170, %r924;
	add.s32 	%r1173, %r1172, %r643;
	xor.b32  	%r649, %r639, %r1173;
	// begin inline asm
	shf.r.wrap.b32 %r647, %r649, %r649, %r906;
	// end inline asm
	add.s32 	%r1174, %r647, %r1171;
	xor.b32  	%r653, %r643, %r1174;
	// begin inline asm
	shf.r.wrap.b32 %r651, %r653, %r653, %r910;
	// end inline asm
	add.s32 	%r1175, %r1155, %r929;
	add.s32 	%r1176, %r1175, %r651;
	xor.b32  	%r657, %r1176, %r615;
	// begin inline asm
	shf.r.wrap.b32 %r655, %r657, %r657, %r898;
	// end inline asm
	add.s32 	%r1177, %r1168, %r655;
	xor.b32  	%r661, %r651, %r1177;
	// begin inline asm
	shf.r.wrap.b32 %r659, %r661, %r661, %r902;
	// end inline asm
	add.s32 	%r1178, %r1176, %r934;
	add.s32 	%r1179, %r1178, %r659;
	xor.b32  	%r665, %r655, %r1179;
	// begin inline asm
	shf.r.wrap.b32 %r663, %r665, %r665, %r906;
	// end inline asm
	add.s32 	%r1180, %r663, %r1177;
	xor.b32  	%r669, %r659, %r1180;
	// begin inline asm
	shf.r.wrap.b32 %r667, %r669, %r669, %r910;
	// end inline asm
	add.s32 	%r1181, %r1161, %r931;
	add.s32 	%r1182, %r1181, %r603;
	xor.b32  	%r673, %r1182, %r631;
	// begin inline asm
	shf.r.wrap.b32 %r671, %r673, %r673, %r898;
	// end inline asm
	add.s32 	%r1183, %r1174, %r671;
	xor.b32  	%r677, %r603, %r1183;
	// begin inline asm
	shf.r.wrap.b32 %r675, %r677, %r677, %r902;
	// end inline asm
	add.s32 	%r1184, %r1182, %r925;
	add.s32 	%r1185, %r1184, %r675;
	xor.b32  	%r681, %r671, %r1185;
	// begin inline asm
	shf.r.wrap.b32 %r679, %r681, %r681, %r906;
	// end inline asm
	add.s32 	%r1186, %r679, %r1183;
	xor.b32  	%r685, %r675, %r1186;
	// begin inline asm
	shf.r.wrap.b32 %r683, %r685, %r685, %r910;
	// end inline asm
	add.s32 	%r1187, %r1167, %r928;
	add.s32 	%r1188, %r1187, %r619;
	xor.b32  	%r689, %r1188, %r647;
	// begin inline asm
	shf.r.wrap.b32 %r687, %r689, %r689, %r898;
	// end inline asm
	add.s32 	%r1189, %r1156, %r687;
	xor.b32  	%r693, %r619, %r1189;
	// begin inline asm
	shf.r.wrap.b32 %r691, %r693, %r693, %r902;
	// end inline asm
	add.s32 	%r1190, %r1188, %r932;
	add.s32 	%r1191, %r1190, %r691;
	xor.b32  	%r697, %r687, %r1191;
	// begin inline asm
	shf.r.wrap.b32 %r695, %r697, %r697, %r906;
	// end inline asm
	add.s32 	%r1192, %r695, %r1189;
	xor.b32  	%r701, %r691, %r1192;
	// begin inline asm
	shf.r.wrap.b32 %r699, %r701, %r701, %r910;
	// end inline asm
	add.s32 	%r1193, %r1173, %r935;
	add.s32 	%r1194, %r1193, %r635;
	xor.b32  	%r705, %r1194, %r599;
	// begin inline asm
	shf.r.wrap.b32 %r703, %r705, %r705, %r898;
	// end inline asm
	add.s32 	%r1195, %r1162, %r703;
	xor.b32  	%r709, %r635, %r1195;
	// begin inline asm
	shf.r.wrap.b32 %r707, %r709, %r709, %r902;
	// end inline asm
	add.s32 	%r1196, %r1194, %r921;
	add.s32 	%r1197, %r1196, %r707;
	xor.b32  	%r713, %r703, %r1197;
	// begin inline asm
	shf.r.wrap.b32 %r711, %r713, %r713, %r906;
	// end inline asm
	add.s32 	%r1198, %r711, %r1195;
	xor.b32  	%r717, %r707, %r1198;
	// begin inline asm
	shf.r.wrap.b32 %r715, %r717, %r717, %r910;
	// end inline asm
	add.s32 	%r1199, %r1179, %r933;
	add.s32 	%r1200, %r1199, %r683;
	xor.b32  	%r721, %r1200, %r711;
	// begin inline asm
	shf.r.wrap.b32 %r719, %r721, %r721, %r898;
	// end inline asm
	add.s32 	%r1201, %r1192, %r719;
	xor.b32  	%r725, %r683, %r1201;
	// begin inline asm
	shf.r.wrap.b32 %r723, %r725, %r725, %r902;
	// end inline asm
	add.s32 	%r1202, %r1200, %r923;
	add.s32 	%r1203, %r1202, %r723;
	xor.b32  	%r729, %r719, %r1203;
	// begin inline asm
	shf.r.wrap.b32 %r727, %r729, %r729, %r906;
	// end inline asm
	add.s32 	%r1204, %r727, %r1201;
	xor.b32  	%r733, %r723, %r1204;
	// begin inline asm
	shf.r.wrap.b32 %r731, %r733, %r733, %r910;
	// end inline asm
	add.s32 	%r1205, %r1185, %r920;
	add.s32 	%r1206, %r1205, %r699;
	xor.b32  	%r737, %r1206, %r663;
	// begin inline asm
	shf.r.wrap.b32 %r735, %r737, %r737, %r898;
	// end inline asm
	add.s32 	%r1207, %r1198, %r735;
	xor.b32  	%r741, %r699, %r1207;
	// begin inline asm
	shf.r.wrap.b32 %r739, %r741, %r741, %r902;
	// end inline asm
	add.s32 	%r1208, %r1206, %r930;
	add.s32 	%r1209, %r1208, %r739;
	xor.b32  	%r745, %r735, %r1209;
	// begin inline asm
	shf.r.wrap.b32 %r743, %r745, %r745, %r906;
	// end inline asm
	add.s32 	%r1210, %r743, %r1207;
	xor.b32  	%r749, %r739, %r1210;
	// begin inline asm
	shf.r.wrap.b32 %r747, %r749, %r749, %r910;
	// end inline asm
	add.s32 	%r1211, %r1191, %r922;
	add.s32 	%r1212, %r1211, %r715;
	xor.b32  	%r753, %r1212, %r679;
	// begin inline asm
	shf.r.wrap.b32 %r751, %r753, %r753, %r898;
	// end inline asm
	add.s32 	%r1213, %r1180, %r751;
	xor.b32  	%r757, %r715, %r1213;
	// begin inline asm
	shf.r.wrap.b32 %r755, %r757, %r757, %r902;
	// end inline asm
	add.s32 	%r1214, %r1212, %r926;
	add.s32 	%r1215, %r1214, %r755;
	xor.b32  	%r761, %r751, %r1215;
	// begin inline asm
	shf.r.wrap.b32 %r759, %r761, %r761, %r906;
	// end inline asm
	add.s32 	%r1216, %r759, %r1213;
	xor.b32  	%r765, %r755, %r1216;
	// begin inline asm
	shf.r.wrap.b32 %r763, %r765, %r765, %r910;
	// end inline asm
	add.s32 	%r1217, %r1197, %r924;
	add.s32 	%r1218, %r1217, %r667;
	xor.b32  	%r769, %r1218, %r695;
	// begin inline asm
	shf.r.wrap.b32 %r767, %r769, %r769, %r898;
	// end inline asm
	add.s32 	%r1219, %r1186, %r767;
	xor.b32  	%r773, %r667, %r1219;
	// begin inline asm
	shf.r.wrap.b32 %r771, %r773, %r773, %r902;
	// end inline asm
	add.s32 	%r1220, %r1218, %r927;
	add.s32 	%r1221, %r1220, %r771;
	xor.b32  	%r777, %r767, %r1221;
	// begin inline asm
	shf.r.wrap.b32 %r775, %r777, %r777, %r906;
	// end inline asm
	add.s32 	%r1222, %r775, %r1219;
	xor.b32  	%r781, %r771, %r1222;
	// begin inline asm
	shf.r.wrap.b32 %r779, %r781, %r781, %r910;
	// end inline asm
	add.s32 	%r1223, %r1203, %r931;
	add.s32 	%r1224, %r1223, %r779;
	xor.b32  	%r785, %r1224, %r743;
	// begin inline asm
	shf.r.wrap.b32 %r783, %r785, %r785, %r898;
	// end inline asm
	add.s32 	%r1225, %r1216, %r783;
	xor.b32  	%r789, %r779, %r1225;
	// begin inline asm
	shf.r.wrap.b32 %r787, %r789, %r789, %r902;
	// end inline asm
	add.s32 	%r1226, %r1224, %r935;
	add.s32 	%r1227, %r1226, %r787;
	xor.b32  	%r793, %r783, %r1227;
	// begin inline asm
	shf.r.wrap.b32 %r791, %r793, %r793, %r906;
	// end inline asm
	add.s32 	%r1228, %r791, %r1225;
	xor.b32  	%r797, %r787, %r1228;
	// begin inline asm
	shf.r.wrap.b32 %r795, %r797, %r797, %r910;
	// end inline asm
	add.s32 	%r1229, %r1209, %r925;
	add.s32 	%r1230, %r1229, %r731;
	xor.b32  	%r801, %r1230, %r759;
	// begin inline asm
	shf.r.wrap.b32 %r799, %r801, %r801, %r898;
	// end inline asm
	add.s32 	%r1231, %r1222, %r799;
	xor.b32  	%r805, %r731, %r1231;
	// begin inline asm
	shf.r.wrap.b32 %r803, %r805, %r805, %r902;
	// end inline asm
	add.s32 	%r1232, %r1230, %r920;
	add.s32 	%r1233, %r1232, %r803;
	xor.b32  	%r809, %r799, %r1233;
	// begin inline asm
	shf.r.wrap.b32 %r807, %r809, %r809, %r906;
	// end inline asm
	add.s32 	%r1234, %r807, %r1231;
	xor.b32  	%r813, %r803, %r1234;
	// begin inline asm
	shf.r.wrap.b32 %r811, %r813, %r813, %r910;
	// end inline asm
	add.s32 	%r1235, %r1215, %r921;
	add.s32 	%r1236, %r1235, %r747;
	xor.b32  	%r817, %r1236, %r775;
	// begin inline asm
	shf.r.wrap.b32 %r815, %r817, %r817, %r898;
	// end inline asm
	add.s32 	%r1237, %r1204, %r815;
	xor.b32  	%r821, %r747, %r1237;
	// begin inline asm
	shf.r.wrap.b32 %r819, %r821, %r821, %r902;
	// end inline asm
	add.s32 	%r1238, %r1236, %r929;
	add.s32 	%r1239, %r1238, %r819;
	xor.b32  	%r825, %r815, %r1239;
	// begin inline asm
	shf.r.wrap.b32 %r823, %r825, %r825, %r906;
	// end inline asm
	add.s32 	%r1240, %r823, %r1237;
	xor.b32  	%r829, %r819, %r1240;
	// begin inline asm
	shf.r.wrap.b32 %r827, %r829, %r829, %r910;
	// end inline asm
	add.s32 	%r1241, %r1221, %r928;
	add.s32 	%r1242, %r1241, %r763;
	xor.b32  	%r833, %r1242, %r727;
	// begin inline asm
	shf.r.wrap.b32 %r831, %r833, %r833, %r898;
	// end inline asm
	add.s32 	%r1243, %r1210, %r831;
	xor.b32  	%r837, %r763, %r1243;
	// begin inline asm
	shf.r.wrap.b32 %r835, %r837, %r837, %r902;
	// end inline asm
	add.s32 	%r1244, %r1242, %r926;
	add.s32 	%r1245, %r1244, %r835;
	xor.b32  	%r841, %r831, %r1245;
	// begin inline asm
	shf.r.wrap.b32 %r839, %r841, %r841, %r906;
	// end inline asm
	add.s32 	%r1246, %r839, %r1243;
	xor.b32  	%r845, %r835, %r1246;
	// begin inline asm
	shf.r.wrap.b32 %r843, %r845, %r845, %r910;
	// end inline asm
	add.s32 	%r1247, %r1227, %r934;
	add.s32 	%r1248, %r1247, %r811;
	xor.b32  	%r849, %r1248, %r839;
	// begin inline asm
	shf.r.wrap.b32 %r847, %r849, %r849, %r898;
	// end inline asm
	add.s32 	%r1249, %r1240, %r847;
	xor.b32  	%r853, %r811, %r1249;
	// begin inline asm
	shf.r.wrap.b32 %r851, %r853, %r853, %r902;
	// end inline asm
	add.s32 	%r1250, %r1248, %r930;
	add.s32 	%r1251, %r1250, %r851;
	xor.b32  	%r857, %r847, %r1251;
	// begin inline asm
	shf.r.wrap.b32 %r855, %r857, %r857, %r906;
	// end inline asm
	st.global.u32 	[%rd5+60], %r855;
	add.s32 	%r1252, %r855, %r1249;
	xor.b32  	%r861, %r851, %r1252;
	// begin inline asm
	shf.r.wrap.b32 %r859, %r861, %r861, %r910;
	// end inline asm
	st.global.u32 	[%rd5+40], %r1252;
	add.s32 	%r1253, %r1233, %r922;
	add.s32 	%r1254, %r1253, %r827;
	xor.b32  	%r865, %r1254, %r791;
	// begin inline asm
	shf.r.wrap.b32 %r863, %r865, %r865, %r898;
	// end inline asm
	add.s32 	%r1255, %r1246, %r863;
	xor.b32  	%r869, %r827, %r1255;
	// begin inline asm
	shf.r.wrap.b32 %r867, %r869, %r869, %r902;
	// end inline asm
	add.s32 	%r1256, %r1254, %r932;
	add.s32 	%r1257, %r1256, %r867;
	xor.b32  	%r873, %r863, %r1257;
	// begin inline asm
	shf.r.wrap.b32 %r871, %r873, %r873, %r906;
	// end inline asm
	st.global.u32 	[%rd5+48], %r871;
	add.s32 	%r1258, %r871, %r1255;
	xor.b32  	%r877, %r867, %r1258;
	// begin inline asm
	shf.r.wrap.b32 %r875, %r877, %r877, %r910;
	// end inline asm
	st.global.u32 	[%rd5+44], %r1258;
	add.s32 	%r1259, %r1239, %r923;
	add.s32 	%r1260, %r1259, %r843;
	xor.b32  	%r881, %r1260, %r807;
	// begin inline asm
	shf.r.wrap.b32 %r879, %r881, %r881, %r898;
	// end inline asm
	add.s32 	%r1261, %r1228, %r879;
	xor.b32  	%r885, %r843, %r1261;
	// begin inline asm
	shf.r.wrap.b32 %r883, %r885, %r885, %r902;
	// end inline asm
	add.s32 	%r1262, %r1260, %r924;
	add.s32 	%r1263, %r1262, %r883;
	xor.b32  	%r889, %r879, %r1263;
	// begin inline asm
	shf.r.wrap.b32 %r887, %r889, %r889, %r906;
	// end inline asm
	st.global.u32 	[%rd5+52], %r887;
	add.s32 	%r1264, %r887, %r1261;
	xor.b32  	%r893, %r883, %r1264;
	// begin inline asm
	shf.r.wrap.b32 %r891, %r893, %r893, %r910;
	// end inline asm
	st.global.u32 	[%rd5+32], %r1264;
	add.s32 	%r1265, %r1245, %r927;
	add.s32 	%r1266, %r1265, %r795;
	xor.b32  	%r897, %r1266, %r823;
	// begin inline asm
	shf.r.wrap.b32 %r895, %r897, %r897, %r898;
	// end inline asm
	add.s32 	%r1267, %r1234, %r895;
	xor.b32  	%r901, %r795, %r1267;
	// begin inline asm
	shf.r.wrap.b32 %r899, %r901, %r901, %r902;
	// end inline asm
	add.s32 	%r1268, %r1266, %r933;
	add.s32 	%r1269, %r1268, %r899;
	xor.b32  	%r905, %r895, %r1269;
	// begin inline asm
	shf.r.wrap.b32 %r903, %r905, %r905, %r906;
	// end inline asm
	st.global.u32 	[%rd5+56], %r903;
	add.s32 	%r1270, %r903, %r1267;
	xor.b32  	%r909, %r899, %r1270;
	// begin inline asm
	shf.r.wrap.b32 %r907, %r909, %r909, %r910;
	// end inline asm
	st.global.u32 	[%rd5+36], %r1270;
	xor.b32  	%r1271, %r1251, %r1264;
	st.global.u32 	[%rd5], %r1271;
	xor.b32  	%r1272, %r1257, %r1270;
	st.global.u32 	[%rd5+4], %r1272;
	xor.b32  	%r1273, %r1263, %r1252;
	st.global.u32 	[%rd5+8], %r1273;
	xor.b32  	%r1274, %r1269, %r1258;
	st.global.u32 	[%rd5+12], %r1274;
	xor.b32  	%r1275, %r907, %r871;
	st.global.u32 	[%rd5+16], %r1275;
	xor.b32  	%r1276, %r859, %r887;
	st.global.u32 	[%rd5+20], %r1276;
	xor.b32  	%r1277, %r875, %r903;
	st.global.u32 	[%rd5+24], %r1277;
	xor.b32  	%r1278, %r891, %r855;
	st.global.u32 	[%rd5+28], %r1278;
$L__BB0_2:
	ret;

}
	// .globl	solve_nonce_range_fused
.visible .entry solve_nonce_range_fused(
	.param .u64 .ptr .align 1 solve_nonce_range_fused_param_0,
	.param .u64 .ptr .align 1 solve_nonce_range_fused_param_1,
	.param .u64 solve_nonce_range_fused_param_2,
	.param .u32 solve_nonce_range_fused_param_3,
	.param .u64 .ptr .align 1 solve_nonce_range_fused_param_4
)
.maxntid 256
.minnctapersm 2
{
	.local .align 16 .b8 	__local_depot1[64];
	.reg .b64 	%SP;
	.reg .b64 	%SPL;
	.reg .pred 	%p<100>;
	.reg .b16 	%rs<697>;
	.reg .b32 	%r<1583>;
	.reg .b64 	%rd<23>;
	// demoted variable
	.shared .align 1 .b8 _ZZ23solve_nonce_range_fusedE9sh_prefix[232];
	// demoted variable
	.shared .align 1 .b8 _ZZ23solve_nonce_range_fusedE7sh_seed[240];
	// demoted variable
	.shared .align 4 .b8 _ZZ23solve_nonce_range_fusedE5tileC[1024];
	mov.u64 	%SPL, __local_depot1;
	ld.param.u64 	%rd6, [solve_nonce_range_fused_param_0];
	ld.param.u64 	%rd7, [solve_nonce_range_fused_param_1];
	ld.param.u64 	%rd8, [solve_nonce_range_fused_param_2];
	ld.param.u32 	%r76, [solve_nonce_range_fused_param_3];
	ld.param.u64 	%rd9, [solve_nonce_range_fused_param_4];
	add.u64 	%rd1, %SPL, 0;
	mov.u32 	%r1, %tid.y;
	mov.u32 	%r2, %tid.x;
	or.b32  	%r3, %r1, %r2;
	and.b32  	%r77, %r3, 240;
	setp.ne.s32 	%p1, %r77, 0;
	@%p1 bra 	$L__BB1_20;
	setp.ne.s32 	%p2, %r3, 0;
	@%p2 bra 	$L__BB1_3;
	cvta.to.global.u64 	%rd11, %rd6;
	ld.global.nc.u8 	%rs1, [%rd11];
	cvt.u16.u8 	%rs2, %rs1;
	st.shared.u8 	[_ZZ23solve_nonce_range_fusedE9sh_prefix], %rs2;
	ld.global.nc.u8 	%rs3, [%rd11+1];
	cvt.u16.u8 	%rs4, %rs3;
	st.shared.u8 	[_ZZ23solve_nonce_range_fusedE9sh_prefix+1], %rs4;
	ld.global.nc.u8 	%rs5, [%rd11+2];
	cvt.u16.u8 	%rs6, %rs5;
	st.shared.u8 	[_ZZ23solve_nonce_range_fusedE9sh_prefix+2], %rs6;
	ld.global.nc.u8 	%rs7, [%rd11+3];
	cvt.u16.u8 	%rs8, %rs7;
	st.shared.u8 	[_ZZ23solve_nonce_range_fusedE9sh_prefix+3], %rs8;
	ld.global.nc.u8 	%rs9, [%rd11+4];
	cvt.u16.u8 	%rs10, %rs9;
	st.shared.u8 	[_ZZ23solve_nonce_range_fusedE9sh_prefix+4], %rs10;
	ld.global.nc.u8 	%rs11, [%rd11+5];
	cvt.u16.u8 	%rs12, %rs11;
	st.shared.u8 	[_ZZ23solve_nonce_range_fusedE9sh_prefix+5], %rs12;
	ld.global.nc.u8 	%rs13, [%rd11+6];
	cvt.u16.u8 	%rs14, %rs13;
	st.shared.u8 	[_ZZ23solve_nonce_range_fusedE9sh_prefix+6], %rs14;
	ld.global.nc.u8 	%rs15, [%rd11+7];
	cvt.u16.u8 	%rs16, %rs15;
	st.shared.u8 	[_ZZ23solve_nonce_range_fusedE9sh_prefix+7], %rs16;
	ld.global.nc.u8 	%rs17, [%rd11+8];
	cvt.u16.u8 	%rs18, %rs17;
	st.shared.u8 	[_ZZ23solve_nonce_range_fusedE9sh_prefix+8], %rs18;
	ld.global.nc.u8 	%rs19, [%rd11+9];
	cvt.u16.u8 	%rs20, %rs19;
	st.shared.u8 	[_ZZ23solve_nonce_range_fusedE9sh_prefix+9], %rs20;
	ld.global.nc.u8 	%rs21, [%rd11+10];
	cvt.u16.u8 	%rs22, %rs21;
	st.shared.u8 	[_ZZ23solve_nonce_range_fusedE9sh_prefix+10], %rs22;
	ld.global.nc.u8 	%rs23, [%rd11+11];
	cvt.u16.u8 	%rs24, %rs23;
	st.shared.u8 	[_ZZ23solve_nonce_range_fusedE9sh_prefix+11], %rs24;
	ld.global.nc.u8 	%rs25, [%rd11+12];
	cvt.u16.u8 	%rs26, %rs25;
	st.shared.u8 	[_ZZ23solve_nonce_range_fusedE9sh_prefix+12], %rs26;
	ld.global.nc.u8 	%rs27, [%rd11+13];
	cvt.u16.u8 	%rs28, %rs27;
	st.shared.u8 	[_ZZ23solve_nonce_range_fusedE9sh_prefix+13], %rs28;
	ld.global.nc.u8 	%rs29, [%rd11+14];
	cvt.u16.u8 	%rs30, %rs29;
	st.shared.u8 	[_ZZ23solve_nonce_range_fusedE9sh_prefix+14], %rs30;
	ld.global.nc.u8 	%rs31, [%rd11+15];
	cvt.u16.u8 	%rs32, %rs31;
	st.shared.u8 	[_ZZ23solve_nonce_range_fusedE9sh_prefix+15], %rs32;
	ld.global.nc.u8 	%rs33, [%rd11+16];
	cvt.u16.u8 	%rs34, %rs33;
	st.shared.u8 	[_ZZ23solve_nonce_range_fusedE9sh_prefix+16], %rs34;
	ld.global.nc.u8 	%rs35, [%rd11+17];
	cvt.u16.u8 	%rs36, %rs35;
	st.shared.u8 	[_ZZ23solve_nonce_range_fusedE9sh_prefix+17], %rs36;
	ld.global.nc.u8 	%rs37, [%rd11+18];
	cvt.u16.u8 	%rs38, %rs37;
	st.shared.u8 	[_ZZ23solve_nonce_range_fusedE9sh_prefix+18], %rs38;
	ld.global.nc.u8 	%rs39, [%rd11+19];
	cvt.u16.u8 	%rs40, %rs39;
	st.shared.u8 	[_ZZ23solve_nonce_range_fusedE9sh_prefix+19], %rs40;
	ld.global.nc.u8 	%rs41, [%rd11+20];
	cvt.u16.u8 	%rs42, %rs41;
	st.shared.u8 	[_ZZ23solve_nonce_range_fusedE9sh_prefix+20], %rs42;
	ld.global.nc.u8 	%rs43, [%rd11+21];
	cvt.u16.u8 	%rs44, %rs43;
	st.shared.u8 	[_ZZ23solve_nonce_range_fusedE9sh_prefix+21], %rs44;
	ld.global.nc.u8 	%rs45, [%rd11+22];
	cvt.u16.u8 	%rs46, %rs45;
	st.shared.u8 	[_ZZ23solve_nonce_range_fusedE9sh_prefix+22], %rs46;
	ld.global.nc.u8 	%rs47, [%rd11+23];
	cvt.u16.u8 	%rs48, %rs47;
	st.shared.u8 	[_ZZ23solve_nonce_range_fusedE9sh_prefix+23], %rs48;
	ld.global.nc.u8 	%rs49, [%rd11+24];
	cvt.u16.u8 	%rs50, %rs49;
	st.shared.u8 	[_ZZ23solve_nonce_range_fusedE9sh_prefix+24], %rs50;
	ld.global.nc.u8 	%rs51, [%rd11+25];
	cvt.u16.u8 	%rs52, %rs51;
	st.shared.u8 	[_ZZ23solve_nonce_range_fusedE9sh_prefix+25], %rs52;
	ld.global.nc.u8 	%rs53, [%rd11+26];
	cvt.u16.u8 	%rs54, %rs53;
	st.shared.u8 	[_ZZ23solve_nonce_range_fusedE9sh_prefix+26], %rs54;
	ld.global.nc.u8 	%rs55, [%rd11+27];
	cvt.u16.u8 	%rs56, %rs55;
	st.shared.u8 	[_ZZ23solve_nonce_range_fusedE9sh_prefix+27], %rs56;
	ld.global.nc.u8 	%rs57, [%rd11+28];
	cvt.u16.u8 	%rs58, %rs57;
	st.shared.u8 	[_ZZ23solve_nonce_range_fusedE9sh_prefix+28], %rs58;
	ld.global.nc.u8 	%rs59, [%rd11+29];
	cvt.u16.u8 	%rs60, %rs59;
	st.shared.u8 	[_ZZ23solve_nonce_range_fusedE9sh_prefix+29], %rs60;
	ld.global.nc.u8 	%rs61, [%rd11+30];
	cvt.u16.u8 	%rs62, %rs61;
	st.shared.u8 	[_ZZ23solve_nonce_range_fusedE9sh_prefix+30], %rs62;
	ld.global.nc.u8 	%rs63, [%rd11+31];
	cvt.u16.u8 	%rs64, %rs63;
	st.shared.u8 	[_ZZ23solve_nonce_range_fusedE9sh_prefix+31], %rs64;
	ld.global.nc.u8 	%rs65, [%rd11+32];
	cvt.u16.u8 	%rs66, %rs65;
	st.shared.u8 	[_ZZ23solve_nonce_range_fusedE9sh_prefix+32], %rs66;
	ld.global.nc.u8 	%rs67, [%rd11+33];
	cvt.u16.u8 	%rs68, %rs67;
	st.shared.u8 	[_ZZ23solve_nonce_range_fusedE9sh_prefix+33], %rs68;
	ld.global.nc.u8 	%rs69, [%rd11+34];
	cvt.u16.u8 	%rs70, %rs69;
	st.shared.u8 	[_ZZ23solve_nonce_range_fusedE9sh_prefix+34], %rs70;
	ld.global.nc.u8 	%rs71, [%rd11+35];
	cvt.u16.u8 	%rs72, %rs71;
	st.shared.u8 	[_ZZ23solve_nonce_range_fusedE9sh_prefix+35], %rs72;
	ld.global.nc.u8 	%rs73, [%rd11+36];
	cvt.u16.u8 	%rs74, %rs73;
	st.shared.u8 	[_ZZ23solve_nonce_range_fusedE9sh_prefix+36], %rs74;
	ld.global.nc.u8 	%rs75, [%rd11+37];
	cvt.u16.u8 	%rs76, %rs75;
	st.shared.u8 	[_ZZ23solve_nonce_range_fusedE9sh_prefix+37], %rs76;
	ld.global.nc.u8 	%rs77, [%rd11+38];
	cvt.u16.u8 	%rs78, %rs77;
	st.shared.u8 	[_ZZ23solve_nonce_range_fusedE9sh_prefix+38], %rs78;
	ld.global.nc.u8 	%rs79, [%rd11+39];
	cvt.u16.u8 	%rs80, %rs79;
	st.shared.u8 	[_ZZ23solve_nonce_range_fusedE9sh_prefix+39], %rs80;
	ld.global.nc.u8 	%rs81, [%rd11+40];
	cvt.u16.u8 	%rs82, %rs81;
	st.shared.u8 	[_ZZ23solve_nonce_range_fusedE9sh_prefix+40], %rs82;
	ld.global.nc.u8 	%rs83, [%rd11+41];
	cvt.u16.u8 	%rs84, %rs83;
	st.shared.u8 	[_ZZ23solve_nonce_range_fusedE9sh_prefix+41], %rs84;
	ld.global.nc.u8 	%rs85, [%rd11+42];
	cvt.u16.u8 	%rs86, %rs85;
	st.shared.u8 	[_ZZ23solve_nonce_range_fusedE9sh_prefix+42], %rs86;
	ld.global.nc.u8 	%rs87, [%rd11+43];
	cvt.u16.u8 	%rs88, %rs87;
	st.shared.u8 	[_ZZ23solve_nonce_range_fusedE9sh_prefix+43], %rs88;
	ld.global.nc.u8 	%rs89, [%rd11+44];
	cvt.u16.u8 	%rs90, %rs89;
	st.shared.u8 	[_ZZ23solve_nonce_range_fusedE9sh_prefix+44], %rs90;
	ld.global.nc.u8 	%rs91, [%rd11+45];
	cvt.u16.u8 	%rs92, %rs91;
	st.shared.u8 	[_ZZ23solve_nonce_range_fusedE9sh_prefix+45], %rs92;
	ld.global.nc.u8 	%rs93, [%rd11+46];
	cvt.u16.u8 	%rs94, %rs93;
	st.shared.u8 	[_ZZ23solve_nonce_range_fusedE9sh_prefix+46], %rs94;
	ld.global.nc.u8 	%rs95, [%rd11+47];
	cvt.u16.u8 	%rs96, %rs95;
	st.shared.u8 	[_ZZ23solve_nonce_range_fusedE9sh_prefix+47], %rs96;
	ld.global.nc.u8 	%rs97, [%rd11+48];
	cvt.u16.u8 	%rs98, %rs97;
	st.shared.u8 	[_ZZ23solve_nonce_range_fusedE9sh_prefix+48], %rs98;
	ld.global.nc.u8 	%rs99, [%rd11+49];
	cvt.u16.u8 	%rs100, %rs99;
	st.shared.u8 	[_ZZ23solve_nonce_range_fusedE9sh_prefix+49], %rs100;
	ld.global.nc.u8 	%rs101, [%rd11+50];
	cvt.u16.u8 	%rs102, %rs101;
	st.shared.u8 	[_ZZ23solve_nonce_range_fusedE9sh_prefix+50], %rs102;
	ld.global.nc.u8 	%rs103, [%rd11+51];
	cvt.u16.u8 	%rs104, %rs103;
	st.shared.u8 	[_ZZ23solve_nonce_range_fusedE9sh_prefix+51], %rs104;
	ld.global.nc.u8 	%rs105, [%rd11+52];
	cvt.u16.u8 	%rs106, %rs105;
	st.shared.u8 	[_ZZ23solve_nonce_range_fusedE9sh_prefix+52], %rs106;
	ld.global.nc.u8 	%rs107, [%rd11+53];
	cvt.u16.u8 	%rs108, %rs107;
	st.shared.u8 	[_ZZ23solve_nonce_range_fusedE9sh_prefix+53], %rs108;
	ld.global.nc.u8 	%rs109, [%rd11+54];
	cvt.u16.u8 	%rs110, %rs109;
	st.shared.u8 	[_ZZ23solve_nonce_range_fusedE9sh_prefix+54], %rs110;
	ld.global.nc.u8 	%rs111, [%rd11+55];
	cvt.u16.u8 	%rs112, %rs111;
	st.shared.u8 	[_ZZ23solve_nonce_range_fusedE9sh_prefix+55], %rs112;
	ld.global.nc.u8 	%rs113, [%rd11+56];
	cvt.u16.u8 	%rs114, %rs113;
	st.shared.u8 	[_ZZ23solve_nonce_range_fusedE9sh_prefix+56], %rs114;
	ld.global.nc.u8 	%rs115, [%rd11+57];
	cvt.u16.u8 	%rs116, %rs115;
	st.shared.u8 	[_ZZ23solve_nonce_range_fusedE9sh_prefix+57], %rs116;
	ld.global.nc.u8 	%rs117, [%rd11+58];
	cvt.u16.u8 	%rs118, %rs117;
	st.shared.u8 	[_ZZ23solve_nonce_range_fusedE9sh_prefix+58], %rs118;
	ld.global.nc.u8 	%rs119, [%rd11+59];
	cvt.u16.u8 	%rs120, %rs119;
	st.shared.u8 	[_ZZ23solve_nonce_range_fusedE9sh_prefix+59], %rs120;
	ld.global.nc.u8 	%rs121, [%rd11+60];
	cvt.u16.u8 	%rs122, %rs121;
	st.shared.u8 	[_ZZ23solve_nonce_range_fusedE9sh_prefix+60], %rs122;
	ld.global.nc.u8 	%rs123, [%rd11+61];
	cvt.u16.u8 	%rs124, %rs123;
	st.shared.u8 	[_ZZ23solve_nonce_range_fusedE9sh_prefix+61], %rs124;
	ld.global.nc.u8 	%rs125, [%rd11+62];
	cvt.u16.u8 	%rs126, %rs125;
	st.shared.u8 	[_ZZ23solve_nonce_range_fusedE9sh_prefix+62], %rs126;
	ld.global.nc.u8 	%rs127, [%rd11+63];
	cvt.u16.u8 	%rs128, %rs127;
	st.shared.u8 	[_ZZ23solve_nonce_range_fusedE9sh_prefix+63], %rs128;
	ld.global.nc.u8 	%rs129, [%rd11+64];
	cvt.u16.u8 	%rs130, %rs129;
	st.shared.u8 	[_ZZ23solve_nonce_range_fusedE9sh_prefix+64], %rs130;
	ld.global.nc.u8 	%rs131, [%rd11+65];
	cvt.u16.u8 	%rs132, %rs131;
	st.shared.u8 	[_ZZ23solve_nonce_range_fusedE9sh_prefix+65], %rs132;
	ld.global.nc.u8 	%rs133, [%rd11+66];
	cvt.u16.u8 	%rs134, %rs133;
	st.shared.u8 	[_ZZ23solve_nonce_range_fusedE9sh_prefix+66], %rs134;
	ld.global.nc.u8 	%rs135, [%rd11+67];
	cvt.u16.u8 	%rs136, %rs135;
	st.shared.u8 	[_ZZ23solve_nonce_range_fusedE9sh_prefix+67], %rs136;
	ld.global.nc.u8 	%rs137, [%rd11+68];
	cvt.u16.u8 	%rs138, %rs137;
	st.shared.u8 	[_ZZ23solve_nonce_range_fusedE9sh_prefix+68], %rs138;
	ld.global.nc.u8 	%rs139, [%rd11+69];
	cvt.u16.u8 	%rs140, %rs139;
	st.shared.u8 	[_ZZ23solve_nonce_range_fusedE9sh_prefix+69], %rs140;
	ld.global.nc.u8 	%rs141, [%rd11+70];
	cvt.u16.u8 	%rs142, %rs141;
	st.shared.u8 	[_ZZ23solve_nonce_range_fusedE9sh_prefix+70], %rs142;
	ld.global.nc.u8 	%rs143, [%rd11+71];
	cvt.u16.u8 	%rs144, %rs143;
	st.shared.u8 	[_ZZ23solve_nonce_range_fusedE9sh_prefix+71], %rs144;
	ld.global.nc.u8 	%rs145, [%rd11+72];
	cvt.u16.u8 	%rs146, %rs145;
	st.shared.u8 	[_ZZ23solve_nonce_range_fusedE9sh_prefix+72], %rs146;
	ld.global.nc.u8 	%rs147, [%rd11+73];
	cvt.u16.u8 	%rs148, %rs147;
	st.shared.u8 	[_ZZ23solve_nonce_range_fusedE9sh_prefix+73], %rs148;
	ld.global.nc.u8 	%rs149, [%rd11+74];
	cvt.u16.u8 	%rs150, %rs149;
	st.shared.u8 	[_ZZ23solve_nonce_range_fusedE9sh_prefix+74], %rs150;
	ld.global.nc.u8 	%rs151, [%rd11+75];
	cvt.u16.u8 	%rs152, %rs151;
	st.shared.u8 	[_ZZ23solve_nonce_range_fusedE9sh_prefix+75], %rs152;
	ld.global.nc.u8 	%rs153, [%rd11+76];
	cvt.u16.u8 	%rs154, %rs153;
	st.shared.u8 	[_ZZ23solve_nonce_range_fusedE9sh_prefix+76], %rs154;
	ld.global.nc.u8 	%rs155, [%rd11+77];
	cvt.u16.u8 	%rs156, %rs155;
	st.shared.u8 	[_ZZ23solve_nonce_range_fusedE9sh_prefix+77], %rs156;
	ld.global.nc.u8 	%rs157, [%rd11+78];
	cvt.u16.u8 	%rs158, %rs157;
	st.shared.u8 	[_ZZ23solve_nonce_range_fusedE9sh_prefix+78], %rs158;
	ld.global.nc.u8 	%rs159, [%rd11+79];
	cvt.u16.u8 	%rs160, %rs159;
	st.shared.u8 	[_ZZ23solve_nonce_range_fusedE9sh_prefix+79], %rs160;
	ld.global.nc.u8 	%rs161, [%rd11+80];
	cvt.u16.u8 	%rs162, %rs161;
	st.shared.u8 	[_ZZ23solve_nonce_range_fusedE9sh_prefix+80], %rs162;
	ld.global.nc.u8 	%rs163, [%rd11+81];
	cvt.u16.u8 	%rs164, %rs163;
	st.shared.u8 	[_ZZ23solve_nonce_range_fusedE9sh_prefix+81], %rs164;
	ld.global.nc.u8 	%rs165, [%rd11+82];
	cvt.u16.u8 	%rs166, %rs165;
	st.shared.u8 	[_ZZ23solve_nonce_range_fusedE9sh_prefix+82], %rs166;
	ld.global.nc.u8 	%rs167, [%rd11+83];
	cvt.u16.u8 	%rs168, %rs167;
	st.shared.u8 	[_ZZ23solve_nonce_range_fusedE9sh_prefix+83], %rs168;
	ld.global.nc.u8 	%rs169, [%rd11+84];
	cvt.u16.u8 	%rs170, %rs169;
	st.shared.u8 	[_ZZ23solve_nonce_range_fusedE9sh_prefix+84], %rs170;
	ld.global.nc.u8 	%rs171, [%rd11+85];
	cvt.u16.u8 	%rs172, %rs171;
	st.shared.u8 	[_ZZ23solve_nonce_range_fusedE9sh_prefix+85], %rs172;
	ld.global.nc.u8 	%rs173, [%rd11+86];
	cvt.u16.u8 	%rs174, %rs173;
	st.shared.u8 	[_ZZ23solve_nonce_range_fusedE9sh_prefix+86], %rs174;
	ld.global.nc.u8 	%rs175, [%rd11+87];
	cvt.u16.u8 	%rs176, %rs175;
	st.shared.u8 	[_ZZ23solve_nonce_range_fusedE9sh_prefix+87], %rs176;
	ld.global.nc.u8 	%rs177, [%rd11+88];
	cvt.u16.u8 	%rs178, %rs177;
	st.shared.u8 	[_ZZ23solve_nonce_range_fusedE9sh_prefix+88], %rs178;
	ld.global.nc.u8 	%rs179, [%rd11+89];
	cvt.u16.u8 	%rs180, %rs179;
	st.shared.u8 	[_ZZ23solve_nonce_range_fusedE9sh_prefix+89], %rs180;
	ld.global.nc.u8 	%rs181, [%rd11+90];
	cvt.u16.u8 	%rs182, %rs181;
	st.shared.u8 	[_ZZ23solve_nonce_range_fusedE9sh_prefix+90], %rs182;
	ld.global.nc.u8 	%rs183, [%rd11+91];
	cvt.u16.u8 	%rs184, %rs183;
	st.shared.u8 	[_ZZ23solve_nonce_range_fusedE9sh_prefix+91], %rs184;
	ld.global.nc.u8 	%rs185, [%rd11+92];
	cvt.u16.u8 	%rs186, %rs185;
	st.shared.u8 	[_ZZ23solve_nonce_range_fusedE9sh_prefix+92], %rs186;
	ld.global.nc.u8 	%rs187, [%rd11+93];
	cvt.u16.u8 	%rs188, %rs187;
	st.shared.u8 	[_ZZ23solve_nonce_range_fusedE9sh_prefix+93], %rs188;
	ld.global.nc.u8 	%rs189, [%rd11+94];
	cvt.u16.u8 	%rs190, %rs189;
	st.shared.u8 	[_ZZ23solve_nonce_range_fusedE9sh_prefix+94], %rs190;
	ld.global.nc.u8 	%rs191, [%rd11+95];
	cvt.u16.u8 	%rs192, %rs191;
	st.shared.u8 	[_ZZ23solve_nonce_range_fusedE9sh_prefix+95], %rs192;
	ld.global.nc.u8 	%rs193, [%rd11+96];
	cvt.u16.u8 	%rs194, %rs193;
	st.shared.u8 	[_ZZ23solve_nonce_range_fusedE9sh_prefix+96], %rs194;
	ld.global.nc.u8 	%rs195, [%rd11+97];
	cvt.u16.u8 	%rs196, %rs195;
	st.shared.u8 	[_ZZ23solve_nonce_range_fusedE9sh_prefix+97], %rs196;
	ld.global.nc.u8 	%rs197, [%rd11+98];
	cvt.u16.u8 	%rs198, %rs197;
	st.shared.u8 	[_ZZ23solve_nonce_range_fusedE9sh_prefix+98], %rs198;
	ld.global.nc.u8 	%rs199, [%rd11+99];
	cvt.u16.u8 	%rs200, %rs199;
	st.shared.u8 	[_ZZ23solve_nonce_range_fusedE9sh_prefix+99], %rs200;
	ld.global.nc.u8 	%rs201, [%rd11+100];
	cvt.u16.u8 	%rs202, %rs201;
	st.shared.u8 	[_ZZ23solve_nonce_range_fusedE9sh_prefix+100], %rs202;
	ld.global.nc.u8 	%rs203, [%rd11+101];
	cvt.u16.u8 	%rs204, %rs203;
	st.shared.u8 	[_ZZ23solve_nonce_range_fusedE9sh_prefix+101], %rs204;
	ld.global.nc.u8 	%rs205, [%rd11+102];
	cvt.u16.u8 	%rs206, %rs205;
	st.shared.u8 	[_ZZ23solve_nonce_range_fusedE9sh_prefix+102], %rs206;
	ld.global.nc.u8 	%rs207, [%rd11+103];
	cvt.u16.u8 	%rs208, %rs207;
	st.shared.u8 	[_ZZ23solve_nonce_range_fusedE9sh_prefix+103], %rs208;
	ld.global.nc.u8 	%rs209, [%rd11+104];
	cvt.u16.u8 	%rs210, %rs209;
	st.shared.u8 	[_ZZ23solve_nonce_range_fusedE9sh_prefix+104], %rs210;
	ld.global.nc.u8 	%rs211, [%rd11+105];
	cvt.u16.u8 	%rs212, %rs211;
	st.shared.u8 	[_ZZ23solve_nonce_range_fusedE9sh_prefix+105], %rs212;
	ld.global.nc.u8 	%rs213, [%rd11+106];
	cvt.u16.u8 	%rs214, %rs213;
	st.shared.u8 	[_ZZ23solve_nonce_range_fusedE9sh_prefix+106], %rs214;
	ld.global.nc.u8 	%rs215, [%rd11+107];
	cvt.u16.u8 	%rs216, %rs215;
	st.shared.u8 	[_ZZ23solve_nonce_range_fusedE9sh_prefix+107], %rs216;
	ld.global.nc.u8 	%rs217, [%rd11+108];
	cvt.u16.u8 	%rs218, %rs217;
	st.shared.u8 	[_ZZ23solve_nonce_range_fusedE9sh_prefix+108], %rs218;
	ld.global.nc.u8 	%rs219, [%rd11+109];
	cvt.u16.u8 	%rs220, %rs219;
	st.shared.u8 	[_ZZ23solve_nonce_range_fusedE9sh_prefix+109], %rs220;
	ld.global.nc.u8 	%rs221, [%rd11+110];
	cvt.u16.u8 	%rs222, %rs221;
	st.shared.u8 	[_ZZ23solve_nonce_range_fusedE9sh_prefix+110], %rs222;
	ld.global.nc.u8 	%rs223, [%rd11+111];
	cvt.u16.u8 	%rs224, %rs223;
	st.shared.u8 	[_ZZ23solve_nonce_range_fusedE9sh_prefix+111], %rs224;
	ld.global.nc.u8 	%rs225, [%rd11+112];
	cvt.u16.u8 	%rs226, %rs225;
	st.shared.u8 	[_ZZ23solve_nonce_range_fusedE9sh_prefix+112], %rs226;
	ld.global.nc.u8 	%rs227, [%rd11+113];
	cvt.u16.u8 	%rs228, %rs227;
	st.shared.u8 	[_ZZ23solve_nonce_range_fusedE9sh_prefix+113], %rs228;
	ld.global.nc.u8 	%rs229, [%rd11+114];
	cvt.u16.u8 	%rs230, %rs229;
	st.shared.u8 	[_ZZ23solve_nonce_range_fusedE9sh_prefix+114], %rs230;
	ld.global.nc.u8 	%rs231, [%rd11+115];
	cvt.u16.u8 	%rs232, %rs231;
	st.shared.u8 	[_ZZ23solve_nonce_range_fusedE9sh_prefix+115], %rs232;
	ld.global.nc.u8 	%rs233, [%rd11+116];
	cvt.u16.u8 	%rs234, %rs233;
	st.shared.u8 	[_ZZ23solve_nonce_range_fusedE9sh_prefix+116], %rs234;
	ld.global.nc.u8 	%rs235, [%rd11+117];
	cvt.u16.u8 	%rs236, %rs235;
	st.shared.u8 	[_ZZ23solve_nonce_range_fusedE9sh_prefix+117], %rs236;
	ld.global.nc.u8 	%rs237, [%rd11+118];
	cvt.u16.u8 	%rs238, %rs237;
	st.shared.u8 	[_ZZ23solve_nonce_range_fusedE9sh_prefix+118], %rs238;
	ld.global.nc.u8 	%rs239, [%rd11+119];
	cvt.u16.u8 	%rs240, %rs239;
	st.shared.u8 	[_ZZ23solve_nonce_range_fusedE9sh_prefix+119], %rs240;
	ld.global.nc.u8 	%rs241, [%rd11+120];
	cvt.u16.u8 	%rs242, %rs241;
	st.shared.u8 	[_ZZ23solve_nonce_range_fusedE9sh_prefix+120], %rs242;
	ld.global.nc.u8 	%rs243, [%rd11+121];
	cvt.u16.u8 	%rs244, %rs243;
	st.shared.u8 	[_ZZ23solve_nonce_range_fusedE9sh_prefix+121], %rs244;
	ld.global.nc.u8 	%rs245, [%rd11+122];
	cvt.u16.u8 	%rs246, %rs245;
	st.shared.u8 	[_ZZ23solve_nonce_range_fusedE9sh_prefix+122], %rs246;
	ld.global.nc.u8 	%rs247, [%rd11+123];
	cvt.u16.u8 	%rs248, %rs247;
	st.shared.u8 	[_ZZ23solve_nonce_range_fusedE9sh_prefix+123], %rs248;
	ld.global.nc.u8 	%rs249, [%rd11+124];
	cvt.u16.u8 	%rs250, %rs249;
	st.shared.u8 	[_ZZ23solve_nonce_range_fusedE9sh_prefix+124], %rs250;
	ld.global.nc.u8 	%rs251, [%rd11+125];
	cvt.u16.u8 	%rs252, %rs251;
	st.shared.u8 	[_ZZ23solve_nonce_range_fusedE9sh_prefix+125], %rs252;
	ld.global.nc.u8 	%rs253, [%rd11+126];
	cvt.u16.u8 	%rs254, %rs253;
	st.shared.u8 	[_ZZ23solve_nonce_range_fusedE9sh_prefix+126], %rs254;
	ld.global.nc.u8 	%rs255, [%rd11+127];
	cvt.u16.u8 	%rs256, %rs255;
	st.shared.u8 	[_ZZ23solve_nonce_range_fusedE9sh_prefix+127], %rs256;
	ld.global.nc.u8 	%rs257, [%rd11+128];
	cvt.u16.u8 	%rs258, %rs257;
	st.shared.u8 	[_ZZ23solve_nonce_range_fusedE9sh_prefix+128], %rs258;
	ld.global.nc.u8 	%rs259, [%rd11+129];
	cvt.u16.u8 	%rs260, %rs259;
	st.shared.u8 	[_ZZ23solve_nonce_range_fusedE9sh_prefix+129], %rs260;
	ld.global.nc.u8 	%rs261, [%rd11+130];
	cvt.u16.u8 	%rs262, %rs261;
	st.shared.u8 	[_ZZ23solve_nonce_range_fusedE9sh_prefix+130], %rs262;
	ld.global.nc.u8 	%rs263, [%rd11+131];
	cvt.u16.u8 	%rs264, %rs263;
	st.shared.u8 	[_ZZ23solve_nonce_range_fusedE9sh_prefix+131], %rs264;
	ld.global.nc.u8 	%rs265, [%rd11+132];
	cvt.u16.u8 	%rs266, %rs265;
	st.shared.u8 	[_ZZ23solve_nonce_range_fusedE9sh_prefix+132], %rs266;
	ld.global.nc.u8 	%rs267, [%rd11+133];
	cvt.u16.u8 	%rs268, %rs267;
	st.shared.u8 	[_ZZ23solve_nonce_range_fusedE9sh_prefix+133], %rs268;
	ld.global.nc.u8 	%rs269, [%rd11+134];
	cvt.u16.u8 	%rs270, %rs269;
	st.shared.u8 	[_ZZ23solve_nonce_range_fusedE9sh_prefix+134], %rs270;
	ld.global.nc.u8 	%rs271, [%rd11+135];
	cvt.u16.u8 	%rs272, %rs271;
	st.shared.u8 	[_ZZ23solve_nonce_range_fusedE9sh_prefix+135], %rs272;
	ld.global.nc.u8 	%rs273, [%rd11+136];
	cvt.u16.u8 	%rs274, %rs273;
	st.shared.u8 	[_ZZ23solve_nonce_range_fusedE9sh_prefix+136], %rs274;
	ld.global.nc.u8 	%rs275, [%rd11+137];
	cvt.u16.u8 	%rs276, %rs275;
	st.shared.u8 	[_ZZ23solve_nonce_range_fusedE9sh_prefix+137], %rs276;
	ld.global.nc.u8 	%rs277, [%rd11+138];
	cvt.u16.u8 	%rs278, %rs277;
	st.shared.u8 	[_ZZ23solve_nonce_range_fusedE9sh_prefix+138], %rs278;
	ld.global.nc.u8 	%rs279, [%rd11+139];
	cvt.u16.u8 	%rs280, %rs279;
	st.shared.u8 	[_ZZ23solve_nonce_range_fusedE9sh_prefix+139], %rs280;
	ld.global.nc.u8 	%rs281, [%rd11+140];
	cvt.u16.u8 	%rs282, %rs281;
	st.shared.u8 	[_ZZ23solve_nonce_range_fusedE9sh_prefix+140], %rs282;
	ld.global.nc.u8 	%rs283, [%rd11+141];
	cvt.u16.u8 	%rs284, %rs283;
	st.shared.u8 	[_ZZ23solve_nonce_range_fusedE9sh_prefix+141], %rs284;
	ld.global.nc.u8 	%rs285, [%rd11+142];
	cvt.u16.u8 	%rs286, %rs285;
	st.shared.u8 	[_ZZ23solve_nonce_range_fusedE9sh_prefix+142], %rs286;
	ld.global.nc.u8 	%rs287, [%rd11+143];
	cvt.u16.u8 	%rs288, %rs287;
	st.shared.u8 	[_ZZ23solve_nonce_range_fusedE9sh_prefix+143], %rs288;
	ld.global.nc.u8 	%rs289, [%rd11+144];
	cvt.u16.u8 	%rs290, %rs289;
	st.shared.u8 	[_ZZ23solve_nonce_range_fusedE9sh_prefix+144], %rs290;
	ld.global.nc.u8 	%rs291, [%rd11+145];
	cvt.u16.u8 	%rs292, %rs291;
	st.shared.u8 	[_ZZ23solve_nonce_range_fusedE9sh_prefix+145], %rs292;
	ld.global.nc.u8 	%rs293, [%rd11+146];
	cvt.u16.u8 	%rs294, %rs293;
	st.shared.u8 	[_ZZ23solve_nonce_range_fusedE9sh_prefix+146], %rs294;
	ld.global.nc.u8 	%rs295, [%rd11+147];
	cvt.u16.u8 	%rs296, %rs295;
	st.shared.u8 	[_ZZ23solve_nonce_range_fusedE9sh_prefix+147], %rs296;
	ld.global.nc.u8 	%rs297, [%rd11+148];
	cvt.u16.u8 	%rs298, %rs297;
	st.shared.u8 	[_ZZ23solve_nonce_range_fusedE9sh_prefix+148], %rs298;
	ld.global.nc.u8 	%rs299, [%rd11+149];
	cvt.u16.u8 	%rs300, %rs299;
	st.shared.u8 	[_ZZ23solve_nonce_range_fusedE9sh_prefix+149], %rs300;
	ld.global.nc.u8 	%rs301, [%rd11+150];
	cvt.u16.u8 	%rs302, %rs301;
	st.shared.u8 	[_ZZ23solve_nonce_range_fusedE9sh_prefix+150], %rs302;
	ld.global.nc.u8 	%rs303, [%rd11+151];
	cvt.u16.u8 	%rs304, %rs303;
	st.shared.u8 	[_ZZ23solve_nonce_range_fusedE9sh_prefix+151], %rs304;
	ld.global.nc.u8 	%rs305, [%rd11+152];
	cvt.u16.u8 	%rs306, %rs305;
	st.shared.u8 	[_ZZ23solve_nonce_range_fusedE9sh_prefix+152], %rs306;
	ld.global.nc.u8 	%rs307, [%rd11+153];
	cvt.u16.u8 	%rs308, %rs307;
	st.shared.u8 	[_ZZ23solve_nonce_range_fusedE9sh_prefix+153], %rs308;
	ld.global.nc.u8 	%rs309, [%rd11+154];
	cvt.u16.u8 	%rs310, %rs309;
	st.shared.u8 	[_ZZ23solve_nonce_range_fusedE9sh_prefix+154], %rs310;
	ld.global.nc.u8 	%rs311, [%rd11+155];
	cvt.u16.u8 	%rs312, %rs311;
	st.shared.u8 	[_ZZ23solve_nonce_range_fusedE9sh_prefix+155], %rs312;
	ld.global.nc.u8 	%rs313, [%rd11+156];
	cvt.u16.u8 	%rs314, %rs313;
	st.shared.u8 	[_ZZ23solve_nonce_range_fusedE9sh_prefix+156], %rs314;
	ld.global.nc.u8 	%rs315, [%rd11+157];
	cvt.u16.u8 	%rs316, %rs315;
	st.shared.u8 	[_ZZ23solve_nonce_range_fusedE9sh_prefix+157], %rs316;
	ld.global.nc.u8 	%rs317, [%rd11+158];
	cvt.u16.u8 	%rs318, %rs317;
	st.shared.u8 	[_ZZ23solve_nonce_range_fusedE9sh_prefix+158], %rs318;
	ld.global.nc.u8 	%rs319, [%rd11+159];
	cvt.u16.u8 	%rs320, %rs319;
	st.shared.u8 	[_ZZ23solve_nonce_range_fusedE9sh_prefix+159], %rs320;
	ld.global.nc.u8 	%rs321, [%rd11+160];
	cvt.u16.u8 	%rs322, %rs321;
	st.shared.u8 	[_ZZ23solve_nonce_range_fusedE9sh_prefix+160], %rs322;
	ld.global.nc.u8 	%rs323, [%rd11+161];
	cvt.u16.u8 	%rs324, %rs323;
	st.shared.u8 	[_ZZ23solve_nonce_range_fusedE9sh_prefix+161], %rs324;
	ld.global.nc.u8 	%rs325, [%rd11+162];
	cvt.u16.u8 	%rs326, %rs325;
	st.shared.u8 	[_ZZ23solve_nonce_range_fusedE9sh_prefix+162], %rs326;
	ld.global.nc.u8 	%rs327, [%rd11+163];
	cvt.u16.u8 	%rs328, %rs327;
	st.shared.u8 	[_ZZ23solve_nonce_range_fusedE9sh_prefix+163], %rs328;
	ld.global.nc.u8 	%rs329, [%rd11+164];
	cvt.u16.u8 	%rs330, %rs329;
	st.shared.u8 	[_ZZ23solve_nonce_range_fusedE9sh_prefix+164], %rs330;
	ld.global.nc.u8 	%rs331, [%rd11+165];
	cvt.u16.u8 	%rs332, %rs331;
	st.shared.u8 	[_ZZ23solve_nonce_range_fusedE9sh_prefix+165], %rs332;
	ld.global.nc.u8 	%rs333, [%rd11+166];
	cvt.u16.u8 	%rs334, %rs333;
	st.shared.u8 	[_ZZ23solve_nonce_range_fusedE9sh_prefix+166], %rs334;
	ld.global.nc.u8 	%rs335, [%rd11+167];
	cvt.u16.u8 	%rs336, %rs335;
	st.shared.u8 	[_ZZ23solve_nonce_range_fusedE9sh_prefix+167], %rs336;
	ld.global.nc.u8 	%rs337, [%rd11+168];
	cvt.u16.u8 	%rs338, %rs337;
	st.shared.u8 	[_ZZ23solve_nonce_range_fusedE9sh_prefix+168], %rs338;
	ld.global.nc.u8 	%rs339, [%rd11+169];
	cvt.u16.u8 	%rs340, %rs339;
	st.shared.u8 	[_ZZ23solve_nonce_range_fusedE9sh_prefix+169], %rs340;
	ld.global.nc.u8 	%rs341, [%rd11+170];
	cvt.u16.u8 	%rs342, %rs341;
	st.shared.u8 	[_ZZ23solve_nonce_range_fusedE9sh_prefix+170], %rs342;
	ld.global.nc.u8 	%rs343, [%rd11+171];
	cvt.u16.u8 	%rs344, %rs343;
	st.shared.u8 	[_ZZ23solve_nonce_range_fusedE9sh_prefix+171], %rs344;
	ld.global.nc.u8 	%rs345, [%rd11+172];
	cvt.u16.u8 	%rs346, %rs345;
	st.shared.u8 	[_ZZ23solve_nonce_range_fusedE9sh_prefix+172], %rs346;
	ld.global.nc.u8 	%rs347, [%rd11+173];
	cvt.u16.u8 	%rs348, %rs347;
	st.shared.u8 	[_ZZ23solve_nonce_range_fusedE9sh_prefix+173], %rs348;
	ld.global.nc.u8 	%rs349, [%rd11+174];
	cvt.u16.u8 	%rs350, %rs349;
	st.shared.u8 	[_ZZ23solve_nonce_range_fusedE9sh_prefix+174], %rs350;
	ld.global.nc.u8 	%rs351, [%rd11+175];
	cvt.u16.u8 	%rs352, %rs351;
	st.shared.u8 	[_ZZ23solve_nonce_range_fusedE9sh_prefix+175], %rs352;
	ld.global.nc.u8 	%rs353, [%rd11+176];
	cvt.u16.u8 	%rs354, %rs353;
	st.shared.u8 	[_ZZ23solve_nonce_range_fusedE9sh_prefix+176], %rs354;
	ld.global.nc.u8 	%rs355, [%rd11+177];
	cvt.u16.u8 	%rs356, %rs355;
	st.shared.u8 	[_ZZ23solve_nonce_range_fusedE9sh_prefix+177], %rs356;
	ld.global.nc.u8 	%rs357, [%rd11+178];
	cvt.u16.u8 	%rs358, %rs357;
	st.shared.u8 	[_ZZ23solve_nonce_range_fusedE9sh_prefix+178], %rs358;
	ld.global.nc.u8 	%rs359, [%rd11+179];
	cvt.u16.u8 	%rs360, %rs359;
	st.shared.u8 	[_ZZ23solve_nonce_range_fusedE9sh_prefix+179], %rs360;
	ld.global.nc.u8 	%rs361, [%rd11+180];
	cvt.u16.u8 	%rs362, %rs361;
	st.shared.u8 	[_ZZ23solve_nonce_range_fusedE9sh_prefix+180], %rs362;
	ld.global.nc.u8 	%rs363, [%rd11+181];
	cvt.u16.u8 	%rs364, %rs363;
	st.shared.u8 	[_ZZ23solve_nonce_range_fusedE9sh_prefix+181], %rs364;
	ld.global.nc.u8 	%rs365, [%rd11+182];
	cvt.u16.u8 	%rs366, %rs365;
	st.shared.u8 	[_ZZ23solve_nonce_range_fusedE9sh_prefix+182], %rs366;
	ld.global.nc.u8 	%rs367, [%rd11+183];
	cvt.u16.u8 	%rs368, %rs367;
	st.shared.u8 	[_ZZ23solve_nonce_range_fusedE9sh_prefix+183], %rs368;
	ld.global.nc.u8 	%rs369, [%rd11+184];
	cvt.u16.u8 	%rs370, %rs369;
	st.shared.u8 	[_ZZ23solve_nonce_range_fusedE9sh_prefix+184], %rs370;
	ld.global.nc.u8 	%rs371, [%rd11+185];
	cvt.u16.u8 	%rs372, %rs371;
	st.shared.u8 	[_ZZ23solve_nonce_range_fusedE9sh_prefix+185], %rs372;
	ld.global.nc.u8 	%rs373, [%rd11+186];
	cvt.u16.u8 	%rs374, %rs373;
	st.shared.u8 	[_ZZ23solve_nonce_range_fusedE9sh_prefix+186], %rs374;
	ld.global.nc.u8 	%rs375, [%rd11+187];
	cvt.u16.u8 	%rs376, %rs375;
	st.shared.u8 	[_ZZ23solve_nonce_range_fusedE9sh_prefix+187], %rs376;
	ld.global.nc.u8 	%rs377, [%rd11+188];
	cvt.u16.u8 	%rs378, %rs377;
	st.shared.u8 	[_ZZ23solve_nonce_range_fusedE9sh_prefix+188], %rs378;
	ld.global.nc.u8 	%rs379, [%rd11+189];
	cvt.u16.u8 	%rs380, %rs379;
	st.shared.u8 	[_ZZ23solve_nonce_range_fusedE9sh_prefix+189], %rs380;
	ld.global.nc.u8 	%rs381, [%rd11+190];
	cvt.u16.u8 	%rs382, %rs381;
	st.shared.u8 	[_ZZ23solve_nonce_range_fusedE9sh_prefix+190], %rs382;
	ld.global.nc.u8 	%rs383, [%rd11+191];
	cvt.u16.u8 	%rs384, %rs383;
	st.shared.u8 	[_ZZ23solve_nonce_range_fusedE9sh_prefix+191], %rs384;
	ld.global.nc.u8 	%rs385, [%rd11+192];
	cvt.u16.u8 	%rs386, %rs385;
	st.shared.u8 	[_ZZ23solve_nonce_range_fusedE9sh_prefix+192], %rs386;
	ld.global.nc.u8 	%rs387, [%rd11+193];
	cvt.u16.u8 	%rs388, %rs387;
	st.shared.u8 	[_ZZ23solve_nonce_range_fusedE9sh_prefix+193], %rs388;
	ld.global.nc.u8 	%rs389, [%rd11+194];
	cvt.u16.u8 	%rs390, %rs389;
	st.shared.u8 	[_ZZ23solve_nonce_range_fusedE9sh_prefix+194], %rs390;
	ld.global.nc.u8 	%rs391, [%rd11+195];
	cvt.u16.u8 	%rs392, %rs391;
	st.shared.u8 	[_ZZ23solve_nonce_range_fusedE9sh_prefix+195], %rs392;
	ld.global.nc.u8 	%rs393, [%rd11+196];
	cvt.u16.u8 	%rs394, %rs393;
	st.shared.u8 	[_ZZ23solve_nonce_range_fusedE9sh_prefix+196], %rs394;
	ld.global.nc.u8 	%rs395, [%rd11+197];
	cvt.u16.u8 	%rs396, %rs395;
	st.shared.u8 	[_ZZ23solve_nonce_range_fusedE9sh_prefix+197], %rs396;
	ld.global.nc.u8 	%rs397, [%rd11+198];
	cvt.u16.u8 	%rs398, %rs397;
	st.shared.u8 	[_ZZ23solve_nonce_range_fusedE9sh_prefix+198], %rs398;
	ld.global.nc.u8 	%rs399, [%rd11+199];
	cvt.u16.u8 	%rs400, %rs399;
	st.shared.u8 	[_ZZ23solve_nonce_range_fusedE9sh_prefix+199], %rs400;
	ld.global.nc.u8 	%rs401, [%rd11+200];
	cvt.u16.u8 	%rs402, %rs401;
	st.shared.u8 	[_ZZ23solve_nonce_range_fusedE9sh_prefix+200], %rs402;
	ld.global.nc.u8 	%rs403, [%rd11+201];
	cvt.u16.u8 	%rs404, %rs403;
	st.shared.u8 	[_ZZ23solve_nonce_range_fusedE9sh_prefix+201], %rs404;
	ld.global.nc.u8 	%rs405, [%rd11+202];
	cvt.u16.u8 	%rs406, %rs405;
	st.shared.u8 	[_ZZ23solve_nonce_range_fusedE9sh_prefix+202], %rs406;
	ld.global.nc.u8 	%rs407, [%rd11+203];
	cvt.u16.u8 	%rs408, %rs407;
	st.shared.u8 	[_ZZ23solve_nonce_range_fusedE9sh_prefix+203], %rs408;
	ld.global.nc.u8 	%rs409, [%rd11+204];
	cvt.u16.u8 	%rs410, %rs409;
	st.shared.u8 	[_ZZ23solve_nonce_range_fusedE9sh_prefix+204], %rs410;
	ld.global.nc.u8 	%rs411, [%rd11+205];
	cvt.u16.u8 	%rs412, %rs411;
	st.shared.u8 	[_ZZ23solve_nonce_range_fusedE9sh_prefix+205], %rs412;
	ld.global.nc.u8 	%rs413, [%rd11+206];
	cvt.u16.u8 	%rs414, %rs413;
	st.shared.u8 	[_ZZ23solve_nonce_range_fusedE9sh_prefix+206], %rs414;
	ld.global.nc.u8 	%rs415, [%rd11+207];
	cvt.u16.u8 	%rs416, %rs415;
	st.shared.u8 	[_ZZ23solve_nonce_range_fusedE9sh_prefix+207], %rs416;
	ld.global.nc.u8 	%rs417, [%rd11+208];
	cvt.u16.u8 	%rs418, %rs417;
	st.shared.u8 	[_ZZ23solve_nonce_range_fusedE9sh_prefix+208], %rs418;
	ld.global.nc.u8 	%rs419, [%rd11+209];
	cvt.u16.u8 	%rs420, %rs419;
	st.shared.u8 	[_ZZ23solve_nonce_range_fusedE9sh_prefix+209], %rs420;
	ld.global.nc.u8 	%rs421, [%rd11+210];
	cvt.u16.u8 	%rs422, %rs421;
	st.shared.u8 	[_ZZ23solve_nonce_range_fusedE9sh_prefix+210], %rs422;
	ld.global.nc.u8 	%rs423, [%rd11+211];
	cvt.u16.u8 	%rs424, %rs423;
	st.shared.u8 	[_ZZ23solve_nonce_range_fusedE9sh_prefix+211], %rs424;
	ld.global.nc.u8 	%rs425, [%rd11+212];
	cvt.u16.u8 	%rs426, %rs425;
	st.shared.u8 	[_ZZ23solve_nonce_range_fusedE9sh_prefix+212], %rs426;
	ld.global.nc.u8 	%rs427, [%rd11+213];
	cvt.u16.u8 	%rs428, %rs427;
	st.shared.u8 	[_ZZ23solve_nonce_range_fusedE9sh_prefix+213], %rs428;
	ld.global.nc.u8 	%rs429, [%rd11+214];
	cvt.u16.u8 	%rs430, %rs429;
	st.shared.u8 	[_ZZ23solve_nonce_range_fusedE9sh_prefix+214], %rs430;
	ld.global.nc.u8 	%rs431, [%rd11+215];
	cvt.u16.u8 	%rs432, %rs431;
	st.shared.u8 	[_ZZ23solve_nonce_range_fusedE9sh_prefix+215], %rs432;
	ld.global.nc.u8 	%rs433, [%rd11+216];
	cvt.u16.u8 	%rs434, %rs433;
	st.shared.u8 	[_ZZ23solve_nonce_range_fusedE9sh_prefix+216], %rs434;
	ld.global.nc.u8 	%rs435, [%rd11+217];
	cvt.u16.u8 	%rs436, %rs435;
	st.shared.u8 	[_ZZ23solve_nonce_range_fusedE9sh_prefix+217], %rs436;
	ld.global.nc.u8 	%rs437, [%rd11+218];
	cvt.u16.u8 	%rs438, %rs437;
	st.shared.u8 	[_ZZ23solve_nonce_range_fusedE9sh_prefix+218], %rs438;
	ld.global.nc.u8 	%rs439, [%rd11+219];
	cvt.u16.u8 	%rs440, %rs439;
	st.shared.u8 	[_ZZ23solve_nonce_range_fusedE9sh_prefix+219], %rs440;
	ld.global.nc.u8 	%rs441, [%rd11+220];
	cvt.u16.u8 	%rs442, %rs441;
	st.shared.u8 	[_ZZ23solve_nonce_range_fusedE9sh_prefix+220], %rs442;
	ld.global.nc.u8 	%rs443, [%rd11+221];
	cvt.u16.u8 	%rs444, %rs443;
	st.shared.u8 	[_ZZ23solve_nonce_range_fusedE9sh_prefix+221], %rs444;
	ld.global.nc.u8 	%rs445, [%rd11+222];
	cvt.u16.u8 	%rs446, %rs445;
	st.shared.u8 	[_ZZ23solve_nonce_range_fusedE9sh_prefix+222], %rs446;
	ld.global.nc.u8 	%rs447, [%rd11+223];
	cvt.u16.u8 	%rs448, %rs447;
	st.shared.u8 	[_ZZ23solve_nonce_range_fusedE9sh_prefix+223], %rs448;
	ld.global.nc.u8 	%rs449, [%rd11+224];
	cvt.u16.u8 	%rs450, %rs449;
	st.shared.u8 	[_ZZ23solve_nonce_range_fusedE9sh_prefix+224], %rs450;
	ld.global.nc.u8 	%rs451, [%rd11+225];
	cvt.u16.u8 	%rs452, %rs451;
	st.shared.u8 	[_ZZ23solve_nonce_range_fusedE9sh_prefix+225], %rs452;
	ld.global.nc.u8 	%rs453, [%rd11+226];
	cvt.u16.u8 	%rs454, %rs453;
	st.shared.u8 	[_ZZ23solve_nonce_range_fusedE9sh_prefix+226], %rs454;
	ld.global.nc.u8 	%rs455, [%rd11+227];
	cvt.u16.u8 	%rs456, %rs455;
	st.shared.u8 	[_ZZ23solve_nonce_range_fusedE9sh_prefix+227], %rs456;
	ld.global.nc.u8 	%rs457, [%rd11+228];
	cvt.u16.u8 	%rs458, %rs457;
	st.shared.u8 	[_ZZ23solve_nonce_range_fusedE9sh_prefix+228], %rs458;
	ld.global.nc.u8 	%rs459, [%rd11+229];
	cvt.u16.u8 	%rs460, %rs459;
	st.shared.u8 	[_ZZ23solve_nonce_range_fusedE9sh_prefix+229], %rs460;
	ld.global.nc.u8 	%rs461, [%rd11+230];
	cvt.u16.u8 	%rs462, %rs461;
	st.shared.u8 	[_ZZ23solve_nonce_range_fusedE9sh_prefix+230], %rs462;
	ld.global.nc.u8 	%rs463, [%rd11+231];
	cvt.u16.u8 	%rs464, %rs463;
	st.shared.u8 	[_ZZ23solve_nonce_range_fusedE9sh_prefix+231], %rs464;
$L__BB1_3:
	bar.sync 	0;
	mov.u32 	%r78, %ntid.x;
	mad.lo.s32 	%r4, %r1, %r78, %r2;
	mov.u32 	%r79, %ntid.y;
	mul.lo.s32 	%r5, %r78, %r79;
	mov.u32 	%r1562, %ctaid.x;
	setp.ge.s32 	%p3, %r1562, %r76;
	@%p3 bra 	$L__BB1_20;
	shl.b32 	%r7, %r1, 8;
	shl.b32 	%r80, %r1, 4;
	add.s32 	%r81, %r80, %r2;
	shl.b32 	%r82, %r81, 2;
	mov.u32 	%r83, _ZZ23solve_nonce_range_fusedE5tileC;
	add.s32 	%r8, %r83, %r82;
	mov.u32 	%r9, %nctaid.x;
	cvta.to.global.u64 	%rd2, %rd7;
	cvta.to.global.u64 	%rd3, %rd9;
$L__BB1_5:
	setp.ne.s32 	%p4, %r3, 0;
	@%p4 bra 	$L__BB1_10;
	atom.global.add.u64 	%rd12, [%rd2], 1;
	ld.shared.u8 	%rs465, [_ZZ23solve_nonce_range_fusedE9sh_prefix];
	st.shared.u8 	[_ZZ23solve_nonce_range_fusedE7sh_seed], %rs465;
	ld.shared.u8 	%rs466, [_ZZ23solve_nonce_range_fusedE9sh_prefix+1];
	st.shared.u8 	[_ZZ23solve_nonce_range_fusedE7sh_seed+1], %rs466;
	ld.shared.u8 	%rs467, [_ZZ23solve_nonce_range_fusedE9sh_prefix+2];
	st.shared.u8 	[_ZZ23solve_nonce_range_fusedE7sh_seed+2], %rs467;
	ld.shared.u8 	%rs468, [_ZZ23solve_nonce_range_fusedE9sh_prefix+3];
	st.shared.u8 	[_ZZ23solve_nonce_range_fusedE7sh_seed+3], %rs468;
	ld.shared.u8 	%rs469, [_ZZ23solve_nonce_range_fusedE9sh_prefix+4];
	st.shared.u8 	[_ZZ23solve_nonce_range_fusedE7sh_seed+4], %rs469;
	ld.shared.u8 	%rs470, [_ZZ23solve_nonce_range_fusedE9sh_prefix+5];
	st.shared.u8 	[_ZZ23solve_nonce_range_fusedE7sh_seed+5], %rs470;
	ld.shared.u8 	%rs471, [_ZZ23solve_nonce_range_fusedE9sh_prefix+6];
	st.shared.u8 	[_ZZ23solve_nonce_range_fusedE7sh_seed+6], %rs471;
	ld.shared.u8 	%rs472, [_ZZ23solve_nonce_range_fusedE9sh_prefix+7];
	st.shared.u8 	[_ZZ23solve_nonce_range_fusedE7sh_seed+7], %rs472;
	ld.shared.u8 	%rs473, [_ZZ23solve_nonce_range_fusedE9sh_prefix+8];
	st.shared.u8 	[_ZZ23solve_nonce_range_fusedE7sh_seed+8], %rs473;
	ld.shared.u8 	%rs474, [_ZZ23solve_nonce_range_fusedE9sh_prefix+9];
	st.shared.u8 	[_ZZ23solve_nonce_range_fusedE7sh_seed+9], %rs474;
	ld.shared.u8 	%rs475, [_ZZ23solve_nonce_range_fusedE9sh_prefix+10];
	st.shared.u8 	[_ZZ23solve_nonce_range_fusedE7sh_seed+10], %rs475;
	ld.shared.u8 	%rs476, [_ZZ23solve_nonce_range_fusedE9sh_prefix+11];
	st.shared.u8 	[_ZZ23solve_nonce_range_fusedE7sh_seed+11], %rs476;
	ld.shared.u8 	%rs477, [_ZZ23solve_nonce_range_fusedE9sh_prefix+12];
	st.shared.u8 	[_ZZ23solve_nonce_range_fusedE7sh_seed+12], %rs477;
	ld.shared.u8 	%rs478, [_ZZ23solve_nonce_range_fusedE9sh_prefix+13];
	st.shared.u8 	[_ZZ23solve_nonce_range_fusedE7sh_seed+13], %rs478;
	ld.shared.u8 	%rs479, [_ZZ23solve_nonce_range_fusedE9sh_prefix+14];
	st.shared.u8 	[_ZZ23solve_nonce_range_fusedE7sh_seed+14], %rs479;
	ld.shared.u8 	%rs480, [_ZZ23solve_nonce_range_fusedE9sh_prefix+15];
	st.shared.u8 	[_ZZ23solve_nonce_range_fusedE7sh_seed+15], %rs480;
	ld.shared.u8 	%rs481, [_ZZ23solve_nonce_range_fusedE9sh_prefix+16];
	st.shared.u8 	[_ZZ23solve_nonce_range_fusedE7sh_seed+16], %rs481;
	ld.shared.u8 	%rs482, [_ZZ23solve_nonce_range_fusedE9sh_prefix+17];
	st.shared.u8 	[_ZZ23solve_nonce_range_fusedE7sh_seed+17], %rs482;
	ld.shared.u8 	%rs483, [_ZZ23solve_nonce_range_fusedE9sh_prefix+18];
	st.shared.u8 	[_ZZ23solve_nonce_range_fusedE7sh_seed+18], %rs483;
	ld.shared.u8 	%rs484, [_ZZ23solve_nonce_range_fusedE9sh_prefix+19];
	st.shared.u8 	[_ZZ23solve_nonce_range_fusedE7sh_seed+19], %rs484;
	ld.shared.u8 	%rs485, [_ZZ23solve_nonce_range_fusedE9sh_prefix+20];
	st.shared.u8 	[_ZZ23solve_nonce_range_fusedE7sh_seed+20], %rs485;
	ld.shared.u8 	%rs486, [_ZZ23solve_nonce_range_fusedE9sh_prefix+21];
	st.shared.u8 	[_ZZ23solve_nonce_range_fusedE7sh_seed+21], %rs486;
	ld.shared.u8 	%rs487, [_ZZ23solve_nonce_range_fusedE9sh_prefix+22];
	st.shared.u8 	[_ZZ23solve_nonce_range_fusedE7sh_seed+22], %rs487;
	ld.shared.u8 	%rs488, [_ZZ23solve_nonce_range_fusedE9sh_prefix+23];
	st.shared.u8 	[_ZZ23solve_nonce_range_fusedE7sh_seed+23], %rs488;
	ld.shared.u8 	%rs489, [_ZZ23solve_nonce_range_fusedE9sh_prefix+24];
	st.shared.u8 	[_ZZ23solve_nonce_range_fusedE7sh_seed+24], %rs489;
	ld.shared.u8 	%rs490, [_ZZ23solve_nonce_range_fusedE9sh_prefix+25];
	st.shared.u8 	[_ZZ23solve_nonce_range_fusedE7sh_seed+25], %rs490;
	ld.shared.u8 	%rs491, [_ZZ23solve_nonce_range_fusedE9sh_prefix+26];
	st.shared.u8 	[_ZZ23solve_nonce_range_fusedE7sh_seed+26], %rs491;
	ld.shared.u8 	%rs492, [_ZZ23solve_nonce_range_fusedE9sh_prefix+27];
	st.shared.u8 	[_ZZ23solve_nonce_range_fusedE7sh_seed+27], %rs492;
	ld.shared.u8 	%rs493, [_ZZ23solve_nonce_range_fusedE9sh_prefix+28];
	st.shared.u8 	[_ZZ23solve_nonce_range_fusedE7sh_seed+28], %rs493;
	ld.shared.u8 	%rs494, [_ZZ23solve_nonce_range_fusedE9sh_prefix+29];
	st.shared.u8 	[_ZZ23solve_nonce_range_fusedE7sh_seed+29], %rs494;
	ld.shared.u8 	%rs495, [_ZZ23solve_nonce_range_fusedE9sh_prefix+30];
	st.shared.u8 	[_ZZ23solve_nonce_range_fusedE7sh_seed+30], %rs495;
	ld.shared.u8 	%rs496, [_ZZ23solve_nonce_range_fusedE9sh_prefix+31];
	st.shared.u8 	[_ZZ23solve_nonce_range_fusedE7sh_seed+31], %rs496;
	ld.shared.u8 	%rs497, [_ZZ23solve_nonce_range_fusedE9sh_prefix+32];
	st.shared.u8 	[_ZZ23solve_nonce_range_fusedE7sh_seed+32], %rs497;
	ld.shared.u8 	%rs498, [_ZZ23solve_nonce_range_fusedE9sh_prefix+33];
	st.shared.u8 	[_ZZ23solve_nonce_range_fusedE7sh_seed+33], %rs498;
	ld.shared.u8 	%rs499, [_ZZ23solve_nonce_range_fusedE9sh_prefix+34];
	st.shared.u8 	[_ZZ23solve_nonce_range_fusedE7sh_seed+34], %rs499;
	ld.shared.u8 	%rs500, [_ZZ23solve_nonce_range_fusedE9sh_prefix+35];
	st.shared.u8 	[_ZZ23solve_nonce_range_fusedE7sh_seed+35], %rs500;
	ld.shared.u8 	%rs501, [_ZZ23solve_nonce_range_fusedE9sh_prefix+36];
	st.shared.u8 	[_ZZ23solve_nonce_range_fusedE7sh_seed+36], %rs501;
	ld.shared.u8 	%rs502, [_ZZ23solve_nonce_range_fusedE9sh_prefix+37];
	st.shared.u8 	[_ZZ23solve_nonce_range_fusedE7sh_seed+37], %rs502;
	ld.shared.u8 	%rs503, [_ZZ23solve_nonce_range_fusedE9sh_prefix+38];
	st.shared.u8 	[_ZZ23solve_nonce_range_fusedE7sh_seed+38], %rs503;
	ld.shared.u8 	%rs504, [_ZZ23solve_nonce_range_fusedE9sh_prefix+39];
	st.shared.u8 	[_ZZ23solve_nonce_range_fusedE7sh_seed+39], %rs504;
	ld.shared.u8 	%rs505, [_ZZ23solve_nonce_range_fusedE9sh_prefix+40];
	st.shared.u8 	[_ZZ23solve_nonce_range_fusedE7sh_seed+40], %rs505;
	ld.shared.u8 	%rs506, [_ZZ23solve_nonce_range_fusedE9sh_prefix+41];
	st.shared.u8 	[_ZZ23solve_nonce_range_fusedE7sh_seed+41], %rs506;
	ld.shared.u8 	%rs507, [_ZZ23solve_nonce_range_fusedE9sh_prefix+42];
	st.shared.u8 	[_ZZ23solve_nonce_range_fusedE7sh_seed+42], %rs507;
	ld.shared.u8 	%rs508, [_ZZ23solve_nonce_range_fusedE9sh_prefix+43];
	st.shared.u8 	[_ZZ23solve_nonce_range_fusedE7sh_seed+43], %rs508;
	ld.shared.u8 	%rs509, [_ZZ23solve_nonce_range_fusedE9sh_prefix+44];
	st.shared.u8 	[_ZZ23solve_nonce_range_fusedE7sh_seed+44], %rs509;
	ld.shared.u8 	%rs510, [_ZZ23solve_nonce_range_fusedE9sh_prefix+45];
	st.shared.u8 	[_ZZ23solve_nonce_range_fusedE7sh_seed+45], %rs510;
	ld.shared.u8 	%rs511, [_ZZ23solve_nonce_range_fusedE9sh_prefix+46];
	st.shared.u8 	[_ZZ23solve_nonce_range_fusedE7sh_seed+46], %rs511;
	ld.shared.u8 	%rs512, [_ZZ23solve_nonce_range_fusedE9sh_prefix+47];
	st.shared.u8 	[_ZZ23solve_nonce_range_fusedE7sh_seed+47], %rs512;
	ld.shared.u8 	%rs513, [_ZZ23solve_nonce_range_fusedE9sh_prefix+48];
	st.shared.u8 	[_ZZ23solve_nonce_range_fusedE7sh_seed+48], %rs513;
	ld.shared.u8 	%rs514, [_ZZ23solve_nonce_range_fusedE9sh_prefix+49];
	st.shared.u8 	[_ZZ23solve_nonce_range_fusedE7sh_seed+49], %rs514;
	ld.shared.u8 	%rs515, [_ZZ23solve_nonce_range_fusedE9sh_prefix+50];
	st.shared.u8 	[_ZZ23solve_nonce_range_fusedE7sh_seed+50], %rs515;
	ld.shared.u8 	%rs516, [_ZZ23solve_nonce_range_fusedE9sh_prefix+51];
	st.shared.u8 	[_ZZ23solve_nonce_range_fusedE7sh_seed+51], %rs516;
	ld.shared.u8 	%rs517, [_ZZ23solve_nonce_range_fusedE9sh_prefix+52];
	st.shared.u8 	[_ZZ23solve_nonce_range_fusedE7sh_seed+52], %rs517;
	ld.shared.u8 	%rs518, [_ZZ23solve_nonce_range_fusedE9sh_prefix+53];
	st.shared.u8 	[_ZZ23solve_nonce_range_fusedE7sh_seed+53], %rs518;
	ld.shared.u8 	%rs519, [_ZZ23solve_nonce_range_fusedE9sh_prefix+54];
	st.shared.u8 	[_ZZ23solve_nonce_range_fusedE7sh_seed+54], %rs519;
	ld.shared.u8 	%rs520, [_ZZ23solve_nonce_range_fusedE9sh_prefix+55];
	st.shared.u8 	[_ZZ23solve_nonce_range_fusedE7sh_seed+55], %rs520;
	ld.shared.u8 	%rs521, [_ZZ23solve_nonce_range_fusedE9sh_prefix+56];
	st.shared.u8 	[_ZZ23solve_nonce_range_fusedE7sh_seed+56], %rs521;
	ld.shared.u8 	%rs522, [_ZZ23solve_nonce_range_fusedE9sh_prefix+57];
	st.shared.u8 	[_ZZ23solve_nonce_range_fusedE7sh_seed+57], %rs522;
	ld.shared.u8 	%rs523, [_ZZ23solve_nonce_range_fusedE9sh_prefix+58];
	st.shared.u8 	[_ZZ23solve_nonce_range_fusedE7sh_seed+58], %rs523;
	ld.shared.u8 	%rs524, [_ZZ23solve_nonce_range_fusedE9sh_prefix+59];
	st.shared.u8 	[_ZZ23solve_nonce_range_fusedE7sh_seed+59], %rs524;
	ld.shared.u8 	%rs525, [_ZZ23solve_nonce_range_fusedE9sh_prefix+60];
	st.shared.u8 	[_ZZ23solve_nonce_range_fusedE7sh_seed+60], %rs525;
	ld.shared.u8 	%rs526, [_ZZ23solve_nonce_range_fusedE9sh_prefix+61];
	st.shared.u8 	[_ZZ23solve_nonce_range_fusedE7sh_seed+61], %rs526;
	ld.shared.u8 	%rs527, [_ZZ23solve_nonce_range_fusedE9sh_prefix+62];
	st.shared.u8 	[_ZZ23solve_nonce_range_fusedE7sh_seed+62], %rs527;
	ld.shared.u8 	%rs528, [_ZZ23solve_nonce_range_fusedE9sh_prefix+63];
	st.shared.u8 	[_ZZ23solve_nonce_range_fusedE7sh_seed+63], %rs528;
	ld.shared.u8 	%rs529, [_ZZ23solve_nonce_range_fusedE9sh_prefix+64];
	st.shared.u8 	[_ZZ23solve_nonce_range_fusedE7sh_seed+64], %rs529;
	ld.shared.u8 	%rs530, [_ZZ23solve_nonce_range_fusedE9sh_prefix+65];
	st.shared.u8 	[_ZZ23solve_nonce_range_fusedE7sh_seed+65], %rs530;
	ld.shared.u8 	%rs531, [_ZZ23solve_nonce_range_fusedE9sh_prefix+66];
	st.shared.u8 	[_ZZ23solve_nonce_range_fusedE7sh_seed+66], %rs531;
	ld.shared.u8 	%rs532, [_ZZ23solve_nonce_range_fusedE9sh_prefix+67];
	st.shared.u8 	[_ZZ23solve_nonce_range_fusedE7sh_seed+67], %rs532;
	ld.shared.u8 	%rs533, [_ZZ23solve_nonce_range_fusedE9sh_prefix+68];
	st.shared.u8 	[_ZZ23solve_nonce_range_fusedE7sh_seed+68], %rs533;
	ld.shared.u8 	%rs534, [_ZZ23solve_nonce_range_fusedE9sh_prefix+69];
	st.shared.u8 	[_ZZ23solve_nonce_range_fusedE7sh_seed+69], %rs534;
	ld.shared.u8 	%rs535, [_ZZ23solve_nonce_range_fusedE9sh_prefix+70];
	st.shared.u8 	[_ZZ23solve_nonce_range_fusedE7sh_seed+70], %rs535;
	ld.shared.u8 	%rs536, [_ZZ23solve_nonce_range_fusedE9sh_prefix+71];
	st.shared.u8 	[_ZZ23solve_nonce_range_fusedE7sh_seed+71], %rs536;
	ld.shared.u8 	%rs537, [_ZZ23solve_nonce_range_fusedE9sh_prefix+72];
	st.shared.u8 	[_ZZ23solve_nonce_range_fusedE7sh_seed+72], %rs537;
	ld.shared.u8 	%rs538, [_ZZ23solve_nonce_range_fusedE9sh_prefix+73];
	st.shared.u8 	[_ZZ23solve_nonce_range_fusedE7sh_seed+73], %rs538;
	ld.shared.u8 	%rs539, [_ZZ23solve_nonce_range_fusedE9sh_prefix+74];
	st.shared.u8 	[_ZZ23solve_nonce_range_fusedE7sh_seed+74], %rs539;
	ld.shared.u8 	%rs540, [_ZZ23solve_nonce_range_fusedE9sh_prefix+75];
	st.shared.u8 	[_ZZ23solve_nonce_range_fusedE7sh_seed+75], %rs540;
	ld.shared.u8 	%rs541, [_ZZ23solve_nonce_range_fusedE9sh_prefix+76];
	st.shared.u8 	[_ZZ23solve_nonce_range_fusedE7sh_seed+76], %rs541;
	ld.shared.u8 	%rs542, [_ZZ23solve_nonce_range_fusedE9sh_prefix+77];
	st.shared.u8 	[_ZZ23solve_nonce_range_fusedE7sh_seed+77], %rs542;
	ld.shared.u8 	%rs543, [_ZZ23solve_nonce_range_fusedE9sh_prefix+78];
	st.shared.u8 	[_ZZ23solve_nonce_range_fusedE7sh_seed+78], %rs543;
	ld.shared.u8 	%rs544, [_ZZ23solve_nonce_range_fusedE9sh_prefix+79];
	st.shared.u8 	[_ZZ23solve_nonce_range_fusedE7sh_seed+79], %rs544;
	ld.shared.u8 	%rs545, [_ZZ23solve_nonce_range_fusedE9sh_prefix+80];
	st.shared.u8 	[_ZZ23solve_nonce_range_fusedE7sh_seed+80], %rs545;
	ld.shared.u8 	%rs546, [_ZZ23solve_nonce_range_fusedE9sh_prefix+81];
	st.shared.u8 	[_ZZ23solve_nonce_range_fusedE7sh_seed+81], %rs546;
	ld.shared.u8 	%rs547, [_ZZ23solve_nonce_range_fusedE9sh_prefix+82];
	st.shared.u8 	[_ZZ23solve_nonce_range_fusedE7sh_seed+82], %rs547;
	ld.shared.u8 	%rs548, [_ZZ23solve_nonce_range_fusedE9sh_prefix+83];
	st.shared.u8 	[_ZZ23solve_nonce_range_fusedE7sh_seed+83], %rs548;
	ld.shared.u8 	%rs549, [_ZZ23solve_nonce_range_fusedE9sh_prefix+84];
	st.shared.u8 	[_ZZ23solve_nonce_range_fusedE7sh_seed+84], %rs549;
	ld.shared.u8 	%rs550, [_ZZ23solve_nonce_range_fusedE9sh_prefix+85];
	st.shared.u8 	[_ZZ23solve_nonce_range_fusedE7sh_seed+85], %rs550;
	ld.shared.u8 	%rs551, [_ZZ23solve_nonce_range_fusedE9sh_prefix+86];
	st.shared.u8 	[_ZZ23solve_nonce_range_fusedE7sh_seed+86], %rs551;
	ld.shared.u8 	%rs552, [_ZZ23solve_nonce_range_fusedE9sh_prefix+87];
	st.shared.u8 	[_ZZ23solve_nonce_range_fusedE7sh_seed+87], %rs552;
	ld.shared.u8 	%rs553, [_ZZ23solve_nonce_range_fusedE9sh_prefix+88];
	st.shared.u8 	[_ZZ23solve_nonce_range_fusedE7sh_seed+88], %rs553;
	ld.shared.u8 	%rs554, [_ZZ23solve_nonce_range_fusedE9sh_prefix+89];
	st.shared.u8 	[_ZZ23solve_nonce_range_fusedE7sh_seed+89], %rs554;
	ld.shared.u8 	%rs555, [_ZZ23solve_nonce_range_fusedE9sh_prefix+90];
	st.shared.u8 	[_ZZ23solve_nonce_range_fusedE7sh_seed+90], %rs555;
	ld.shared.u8 	%rs556, [_ZZ23solve_nonce_range_fusedE9sh_prefix+91];
	st.shared.u8 	[_ZZ23solve_nonce_range_fusedE7sh_seed+91], %rs556;
	ld.shared.u8 	%rs557, [_ZZ23solve_nonce_range_fusedE9sh_prefix+92];
	st.shared.u8 	[_ZZ23solve_nonce_range_fusedE7sh_seed+92], %rs557;
	ld.shared.u8 	%rs558, [_ZZ23solve_nonce_range_fusedE9sh_prefix+93];
	st.shared.u8 	[_ZZ23solve_nonce_range_fusedE7sh_seed+93], %rs558;
	ld.shared.u8 	%rs559, [_ZZ23solve_nonce_range_fusedE9sh_prefix+94];
	st.shared.u8 	[_ZZ23solve_nonce_range_fusedE7sh_seed+94], %rs559;
	ld.shared.u8 	%rs560, [_ZZ23solve_nonce_range_fusedE9sh_prefix+95];
	st.shared.u8 	[_ZZ23solve_nonce_range_fusedE7sh_seed+95], %rs560;
	ld.shared.u8 	%rs561, [_ZZ23solve_nonce_range_fusedE9sh_prefix+96];
	st.shared.u8 	[_ZZ23solve_nonce_range_fusedE7sh_seed+96], %rs561;
	ld.shared.u8 	%rs562, [_ZZ23solve_nonce_range_fusedE9sh_prefix+97];
	st.shared.u8 	[_ZZ23solve_nonce_range_fusedE7sh_seed+97], %rs562;
	ld.shared.u8 	%rs563, [_ZZ23solve_nonce_range_fusedE9sh_prefix+98];
	st.shared.u8 	[_ZZ23solve_nonce_range_fusedE7sh_seed+98], %rs563;
	ld.shared.u8 	%rs564, [_ZZ23solve_nonce_range_fusedE9sh_prefix+99];
	st.shared.u8 	[_ZZ23solve_nonce_range_fusedE7sh_seed+99], %rs564;
	ld.shared.u8 	%rs565, [_ZZ23solve_nonce_range_fusedE9sh_prefix+100];
	st.shared.u8 	[_ZZ23solve_nonce_range_fusedE7sh_seed+100], %rs565;
	ld.shared.u8 	%rs566, [_ZZ23solve_nonce_range_fusedE9sh_prefix+101];
	st.shared.u8 	[_ZZ23solve_nonce_range_fusedE7sh_seed+101], %rs566;
	ld.shared.u8 	%rs567, [_ZZ23solve_nonce_range_fusedE9sh_prefix+102];
	st.shared.u8 	[_ZZ23solve_nonce_range_fusedE7sh_seed+102], %rs567;
	ld.shared.u8 	%rs568, [_ZZ23solve_nonce_range_fusedE9sh_prefix+103];
	st.shared.u8 	[_ZZ23solve_nonce_range_fusedE7sh_seed+103], %rs568;
	ld.shared.u8 	%rs569, [_ZZ23solve_nonce_range_fusedE9sh_prefix+104];
	st.shared.u8 	[_ZZ23solve_nonce_range_fusedE7sh_seed+104], %rs569;
	ld.shared.u8 	%rs570, [_ZZ23solve_nonce_range_fusedE9sh_prefix+105];
	st.shared.u8 	[_ZZ23solve_nonce_range_fusedE7sh_seed+105], %rs570;
	ld.shared.u8 	%rs571, [_ZZ23solve_nonce_range_fusedE9sh_prefix+106];
	st.shared.u8 	[_ZZ23solve_nonce_range_fusedE7sh_seed+106], %rs571;
	ld.shared.u8 	%rs572, [_ZZ23solve_nonce_range_fusedE9sh_prefix+107];
	st.shared.u8 	[_ZZ23solve_nonce_range_fusedE7sh_seed+107], %rs572;
	ld.shared.u8 	%rs573, [_ZZ23solve_nonce_range_fusedE9sh_prefix+108];
	st.shared.u8 	[_ZZ23solve_nonce_range_fusedE7sh_seed+108], %rs573;
	ld.shared.u8 	%rs574, [_ZZ23solve_nonce_range_fusedE9sh_prefix+109];
	st.shared.u8 	[_ZZ23solve_nonce_range_fusedE7sh_seed+109], %rs574;
	ld.shared.u8 	%rs575, [_ZZ23solve_nonce_range_fusedE9sh_prefix+110];
	st.shared.u8 	[_ZZ23solve_nonce_range_fusedE7sh_seed+110], %rs575;
	ld.shared.u8 	%rs576, [_ZZ23solve_nonce_range_fusedE9sh_prefix+111];
	st.shared.u8 	[_ZZ23solve_nonce_range_fusedE7sh_seed+111], %rs576;
	ld.shared.u8 	%rs577, [_ZZ23solve_nonce_range_fusedE9sh_prefix+112];
	st.shared.u8 	[_ZZ23solve_nonce_range_fusedE7sh_seed+112], %rs577;
	ld.shared.u8 	%rs578, [_ZZ23solve_nonce_range_fusedE9sh_prefix+113];
	st.shared.u8 	[_ZZ23solve_nonce_range_fusedE7sh_seed+113], %rs578;
	ld.shared.u8 	%rs579, [_ZZ23solve_nonce_range_fusedE9sh_prefix+114];
	st.shared.u8 	[_ZZ23solve_nonce_range_fusedE7sh_seed+114], %rs579;
	ld.shared.u8 	%rs580, [_ZZ23solve_nonce_range_fusedE9sh_prefix+115];
	st.shared.u8 	[_ZZ23solve_nonce_range_fusedE7sh_seed+115], %rs580;
	ld.shared.u8 	%rs581, [_ZZ23solve_nonce_range_fusedE9sh_prefix+116];
	st.shared.u8 	[_ZZ23solve_nonce_range_fusedE7sh_seed+116], %rs581;
	ld.shared.u8 	%rs582, [_ZZ23solve_nonce_range_fusedE9sh_prefix+117];
	st.shared.u8 	[_ZZ23solve_nonce_range_fusedE7sh_seed+117], %rs582;
	ld.shared.u8 	%rs583, [_ZZ23solve_nonce_range_fusedE9sh_prefix+118];
	st.shared.u8 	[_ZZ23solve_nonce_range_fusedE7sh_seed+118], %rs583;
	ld.shared.u8 	%rs584, [_ZZ23solve_nonce_range_fusedE9sh_prefix+119];
	st.shared.u8 	[_ZZ23solve_nonce_range_fusedE7sh_seed+119], %rs584;
	ld.shared.u8 	%rs585, [_ZZ23solve_nonce_range_fusedE9sh_prefix+120];
	st.shared.u8 	[_ZZ23solve_nonce_range_fusedE7sh_seed+120], %rs585;
	ld.shared.u8 	%rs586, [_ZZ23solve_nonce_range_fusedE9sh_prefix+121];
	st.shared.u8 	[_ZZ23solve_nonce_range_fusedE7sh_seed+121], %rs586;
	ld.shared.u8 	%rs587, [_ZZ23solve_nonce_range_fusedE9sh_prefix+122];
	st.shared.u8 	[_ZZ23solve_nonce_range_fusedE7sh_seed+122], %rs587;
	ld.shared.u8 	%rs588, [_ZZ23solve_nonce_range_fusedE9sh_prefix+123];
	st.shared.u8 	[_ZZ23solve_nonce_range_fusedE7sh_seed+123], %rs588;
	ld.shared.u8 	%rs589, [_ZZ23solve_nonce_range_fusedE9sh_prefix+124];
	st.shared.u8 	[_ZZ23solve_nonce_range_fusedE7sh_seed+124], %rs589;
	ld.shared.u8 	%rs590, [_ZZ23solve_nonce_range_fusedE9sh_prefix+125];
	st.shared.u8 	[_ZZ23solve_nonce_range_fusedE7sh_seed+125], %rs590;
	ld.shared.u8 	%rs591, [_ZZ23solve_nonce_range_fusedE9sh_prefix+126];
	st.shared.u8 	[_ZZ23solve_nonce_range_fusedE7sh_seed+126], %rs591;
	ld.shared.u8 	%rs592, [_ZZ23solve_nonce_range_fusedE9sh_prefix+127];
	st.shared.u8 	[_ZZ23solve_nonce_range_fusedE7sh_seed+127], %rs592;
	ld.shared.u8 	%rs593, [_ZZ23solve_nonce_range_fusedE9sh_prefix+128];
	st.shared.u8 	[_ZZ23solve_nonce_range_fusedE7sh_seed+128], %rs593;
	ld.shared.u8 	%rs594, [_ZZ23solve_nonce_range_fusedE9sh_prefix+129];
	st.shared.u8 	[_ZZ23solve_nonce_range_fusedE7sh_seed+129], %rs594;
	ld.shared.u8 	%rs595, [_ZZ23solve_nonce_range_fusedE9sh_prefix+130];
	st.shared.u8 	[_ZZ23solve_nonce_range_fusedE7sh_seed+130], %rs595;
	ld.shared.u8 	%rs596, [_ZZ23solve_nonce_range_fusedE9sh_prefix+131];
	st.shared.u8 	[_ZZ23solve_nonce_range_fusedE7sh_seed+131], %rs596;
	ld.shared.u8 	%rs597, [_ZZ23solve_nonce_range_fusedE9sh_prefix+132];
	st.shared.u8 	[_ZZ23solve_nonce_range_fusedE7sh_seed+132], %rs597;
	ld.shared.u8 	%rs598, [_ZZ23solve_nonce_range_fusedE9sh_prefix+133];
	st.shared.u8 	[_ZZ23solve_nonce_range_fusedE7sh_seed+133], %rs598;
	ld.shared.u8 	%rs599, [_ZZ23solve_nonce_range_fusedE9sh_prefix+134];
	st.shared.u8 	[_ZZ23solve_nonce_range_fusedE7sh_seed+134], %rs599;
	ld.shared.u8 	%rs600, [_ZZ23solve_nonce_range_fusedE9sh_prefix+135];
	st.shared.u8 	[_ZZ23solve_nonce_range_fusedE7sh_seed+135], %rs600;
	ld.shared.u8 	%rs601, [_ZZ23solve_nonce_range_fusedE9sh_prefix+136];
	st.shared.u8 	[_ZZ23solve_nonce_range_fusedE7sh_seed+136], %rs601;
	ld.shared.u8 	%rs602, [_ZZ23solve_nonce_range_fusedE9sh_prefix+137];
	st.shared.u8 	[_ZZ23solve_nonce_range_fusedE7sh_seed+137], %rs602;
	ld.shared.u8 	%rs603, [_ZZ23solve_nonce_range_fusedE9sh_prefix+138];
	st.shared.u8 	[_ZZ23solve_nonce_range_fusedE7sh_seed+138], %rs603;
	ld.shared.u8 	%rs604, [_ZZ23solve_nonce_range_fusedE9sh_prefix+139];
	st.shared.u8 	[_ZZ23solve_nonce_range_fusedE7sh_seed+139], %rs604;
	ld.shared.u8 	%rs605, [_ZZ23solve_nonce_range_fusedE9sh_prefix+140];
	st.shared.u8 	[_ZZ23solve_nonce_range_fusedE7sh_seed+140], %rs605;
	ld.shared.u8 	%rs606, [_ZZ23solve_nonce_range_fusedE9sh_prefix+141];
	st.shared.u8 	[_ZZ23solve_nonce_range_fusedE7sh_seed+141], %rs606;
	ld.shared.u8 	%rs607, [_ZZ23solve_nonce_range_fusedE9sh_prefix+142];
	st.shared.u8 	[_ZZ23solve_nonce_range_fusedE7sh_seed+142], %rs607;
	ld.shared.u8 	%rs608, [_ZZ23solve_nonce_range_fusedE9sh_prefix+143];
	st.shared.u8 	[_ZZ23solve_nonce_range_fusedE7sh_seed+143], %rs608;
	ld.shared.u8 	%rs609, [_ZZ23solve_nonce_range_fusedE9sh_prefix+144];
	st.shared.u8 	[_ZZ23solve_nonce_range_fusedE7sh_seed+144], %rs609;
	ld.shared.u8 	%rs610, [_ZZ23solve_nonce_range_fusedE9sh_prefix+145];
	st.shared.u8 	[_ZZ23solve_nonce_range_fusedE7sh_seed+145], %rs610;
	ld.shared.u8 	%rs611, [_ZZ23solve_nonce_range_fusedE9sh_prefix+146];
	st.shared.u8 	[_ZZ23solve_nonce_range_fusedE7sh_seed+146], %rs611;
	ld.shared.u8 	%rs612, [_ZZ23solve_nonce_range_fusedE9sh_prefix+147];
	st.shared.u8 	[_ZZ23solve_nonce_range_fusedE7sh_seed+147], %rs612;
	ld.shared.u8 	%rs613, [_ZZ23solve_nonce_range_fusedE9sh_prefix+148];
	st.shared.u8 	[_ZZ23solve_nonce_range_fusedE7sh_seed+148], %rs613;
	ld.shared.u8 	%rs614, [_ZZ23solve_nonce_range_fusedE9sh_prefix+149];
	st.shared.u8 	[_ZZ23solve_nonce_range_fusedE7sh_seed+149], %rs614;
	ld.shared.u8 	%rs615, [_ZZ23solve_nonce_range_fusedE9sh_prefix+150];
	st.shared.u8 	[_ZZ23solve_nonce_range_fusedE7sh_seed+150], %rs615;
	ld.shared.u8 	%rs616, [_ZZ23solve_nonce_range_fusedE9sh_prefix+151];
	st.shared.u8 	[_ZZ23solve_nonce_range_fusedE7sh_seed+151], %rs616;
	ld.shared.u8 	%rs617, [_ZZ23solve_nonce_range_fusedE9sh_prefix+152];
	st.shared.u8 	[_ZZ23solve_nonce_range_fusedE7sh_seed+152], %rs617;
	ld.shared.u8 	%rs618, [_ZZ23solve_nonce_range_fusedE9sh_prefix+153];
	st.shared.u8 	[_ZZ23solve_nonce_range_fusedE7sh_seed+153], %rs618;
	ld.shared.u8 	%rs619, [_ZZ23solve_nonce_range_fusedE9sh_prefix+154];
	st.shared.u8 	[_ZZ23solve_nonce_range_fusedE7sh_seed+154], %rs619;
	ld.shared.u8 	%rs620, [_ZZ23solve_nonce_range_fusedE9sh_prefix+155];
	st.shared.u8 	[_ZZ23solve_nonce_range_fusedE7sh_seed+155], %rs620;
	ld.shared.u8 	%rs621, [_ZZ23solve_nonce_range_fusedE9sh_prefix+156];
	st.shared.u8 	[_ZZ23solve_nonce_range_fusedE7sh_seed+156], %rs621;
	ld.shared.u8 	%rs622, [_ZZ23solve_nonce_range_fusedE9sh_prefix+157];
	st.shared.u8 	[_ZZ23solve_nonce_range_fusedE7sh_seed+157], %rs622;
	ld.shared.u8 	%rs623, [_ZZ23solve_nonce_range_fusedE9sh_prefix+158];
	st.shared.u8 	[_ZZ23solve_nonce_range_fusedE7sh_seed+158], %rs623;
	ld.shared.u8 	%rs624, [_ZZ23solve_nonce_range_fusedE9sh_prefix+159];
	st.shared.u8 	[_ZZ23solve_nonce_range_fusedE7sh_seed+159], %rs624;
	ld.shared.u8 	%rs625, [_ZZ23solve_nonce_range_fusedE9sh_prefix+160];
	st.shared.u8 	[_ZZ23solve_nonce_range_fusedE7sh_seed+160], %rs625;
	ld.shared.u8 	%rs626, [_ZZ23solve_nonce_range_fusedE9sh_prefix+161];
	st.shared.u8 	[_ZZ23solve_nonce_range_fusedE7sh_seed+161], %rs626;
	ld.shared.u8 	%rs627, [_ZZ23solve_nonce_range_fusedE9sh_prefix+162];
	st.shared.u8 	[_ZZ23solve_nonce_range_fusedE7sh_seed+162], %rs627;
	ld.shared.u8 	%rs628, [_ZZ23solve_nonce_range_fusedE9sh_prefix+163];
	st.shared.u8 	[_ZZ23solve_nonce_range_fusedE7sh_seed+163], %rs628;
	ld.shared.u8 	%rs629, [_ZZ23solve_nonce_range_fusedE9sh_prefix+164];
	st.shared.u8 	[_ZZ23solve_nonce_range_fusedE7sh_seed+164], %rs629;
	ld.shared.u8 	%rs630, [_ZZ23solve_nonce_range_fusedE9sh_prefix+165];
	st.shared.u8 	[_ZZ23solve_nonce_range_fusedE7sh_seed+165], %rs630;
	ld.shared.u8 	%rs631, [_ZZ23solve_nonce_range_fusedE9sh_prefix+166];
	st.shared.u8 	[_ZZ23solve_nonce_range_fusedE7sh_seed+166], %rs631;
	ld.shared.u8 	%rs632, [_ZZ23solve_nonce_range_fusedE9sh_prefix+167];
	st.shared.u8 	[_ZZ23solve_nonce_range_fusedE7sh_seed+167], %rs632;
	ld.shared.u8 	%rs633, [_ZZ23solve_nonce_range_fusedE9sh_prefix+168];
	st.shared.u8 	[_ZZ23solve_nonce_range_fusedE7sh_seed+168], %rs633;
	ld.shared.u8 	%rs634, [_ZZ23solve_nonce_range_fusedE9sh_prefix+169];
	st.shared.u8 	[_ZZ23solve_nonce_range_fusedE7sh_seed+169], %rs634;
	ld.shared.u8 	%rs635, [_ZZ23solve_nonce_range_fusedE9sh_prefix+170];
	st.shared.u8 	[_ZZ23solve_nonce_range_fusedE7sh_seed+170], %rs635;
	ld.shared.u8 	%rs636, [_ZZ23solve_nonce_range_fusedE9sh_prefix+171];
	st.shared.u8 	[_ZZ23solve_nonce_range_fusedE7sh_seed+171], %rs636;
	ld.shared.u8 	%rs637, [_ZZ23solve_nonce_range_fusedE9sh_prefix+172];
	st.shared.u8 	[_ZZ23solve_nonce_range_fusedE7sh_seed+172], %rs637;
	ld.shared.u8 	%rs638, [_ZZ23solve_nonce_range_fusedE9sh_prefix+173];
	st.shared.u8 	[_ZZ23solve_nonce_range_fusedE7sh_seed+173], %rs638;
	ld.shared.u8 	%rs639, [_ZZ23solve_nonce_range_fusedE9sh_prefix+174];
	st.shared.u8 	[_ZZ23solve_nonce_range_fusedE7sh_seed+174], %rs639;
	ld.shared.u8 	%rs640, [_ZZ23solve_nonce_range_fusedE9sh_prefix+175];
	st.shared.u8 	[_ZZ23solve_nonce_range_fusedE7sh_seed+175], %rs640;
	ld.shared.u8 	%rs641, [_ZZ23solve_nonce_range_fusedE9sh_prefix+176];
	st.shared.u8 	[_ZZ23solve_nonce_range_fusedE7sh_seed+176], %rs641;
	ld.shared.u8 	%rs642, [_ZZ23solve_nonce_range_fusedE9sh_prefix+177];
	st.shared.u8 	[_ZZ23solve_nonce_range_fusedE7sh_seed+177], %rs642;
	ld.shared.u8 	%rs643, [_ZZ23solve_nonce_range_fusedE9sh_prefix+178];
	st.shared.u8 	[_ZZ23solve_nonce_range_fusedE7sh_seed+178], %rs643;
	ld.shared.u8 	%rs644, [_ZZ23solve_nonce_range_fusedE9sh_prefix+179];
	st.shared.u8 	[_ZZ23solve_nonce_range_fusedE7sh_seed+179], %rs644;
	ld.shared.u8 	%rs645, [_ZZ23solve_nonce_range_fusedE9sh_prefix+180];
	st.shared.u8 	[_ZZ23solve_nonce_range_fusedE7sh_seed+180], %rs645;
	ld.shared.u8 	%rs646, [_ZZ23solve_nonce_range_fusedE9sh_prefix+181];
	st.shared.u8 	[_ZZ23solve_nonce_range_fusedE7sh_seed+181], %rs646;
	ld.shared.u8 	%rs647, [_ZZ23solve_nonce_range_fusedE9sh_prefix+182];
	st.shared.u8 	[_ZZ23solve_nonce_range_fusedE7sh_seed+182], %rs647;
	ld.shared.u8 	%rs648, [_ZZ23solve_nonce_range_fusedE9sh_prefix+183];
	st.shared.u8 	[_ZZ23solve_nonce_range_fusedE7sh_seed+183], %rs648;
	ld.shared.u8 	%rs649, [_ZZ23solve_nonce_range_fusedE9sh_prefix+184];
	st.shared.u8 	[_ZZ23solve_nonce_range_fusedE7sh_seed+184], %rs649;
	ld.shared.u8 	%rs650, [_ZZ23solve_nonce_range_fusedE9sh_prefix+185];
	st.shared.u8 	[_ZZ23solve_nonce_range_fusedE7sh_seed+185], %rs650;
	ld.shared.u8 	%rs651, [_ZZ23solve_nonce_range_fusedE9sh_prefix+186];
	st.shared.u8 	[_ZZ23solve_nonce_range_fusedE7sh_seed+186], %rs651;
	ld.shared.u8 	%rs652, [_ZZ23solve_nonce_range_fusedE9sh_prefix+187];
	st.shared.u8 	[_ZZ23solve_nonce_range_fusedE7sh_seed+187], %rs652;
	ld.shared.u8 	%rs653, [_ZZ23solve_nonce_range_fusedE9sh_prefix+188];
	st.shared.u8 	[_ZZ23solve_nonce_range_fusedE7sh_seed+188], %rs653;
	ld.shared.u8 	%rs654, [_ZZ23solve_nonce_range_fusedE9sh_prefix+189];
	st.shared.u8 	[_ZZ23solve_nonce_range_fusedE7sh_seed+189], %rs654;
	ld.shared.u8 	%rs655, [_ZZ23solve_nonce_range_fusedE9sh_prefix+190];
	st.shared.u8 	[_ZZ23solve_nonce_range_fusedE7sh_seed+190], %rs655;
	ld.shared.u8 	%rs656, [_ZZ23solve_nonce_range_fusedE9sh_prefix+191];
	st.shared.u8 	[_ZZ23solve_nonce_range_fusedE7sh_seed+191], %rs656;
	ld.shared.u8 	%rs657, [_ZZ23solve_nonce_range_fusedE9sh_prefix+192];
	st.shared.u8 	[_ZZ23solve_nonce_range_fusedE7sh_seed+192], %rs657;
	ld.shared.u8 	%rs658, [_ZZ23solve_nonce_range_fusedE9sh_prefix+193];
	st.shared.u8 	[_ZZ23solve_nonce_range_fusedE7sh_seed+193], %rs658;
	ld.shared.u8 	%rs659, [_ZZ23solve_nonce_range_fusedE9sh_prefix+194];
	st.shared.u8 	[_ZZ23solve_nonce_range_fusedE7sh_seed+194], %rs659;
	ld.shared.u8 	%rs660, [_ZZ23solve_nonce_range_fusedE9sh_prefix+195];
	st.shared.u8 	[_ZZ23solve_nonce_range_fusedE7sh_seed+195], %rs660;
	ld.shared.u8 	%rs661, [_ZZ23solve_nonce_range_fusedE9sh_prefix+196];
	st.shared.u8 	[_ZZ23solve_nonce_range_fusedE7sh_seed+196], %rs661;
	ld.shared.u8 	%rs662, [_ZZ23solve_nonce_range_fusedE9sh_prefix+197];
	st.shared.u8 	[_ZZ23solve_nonce_range_fusedE7sh_seed+197], %rs662;
	ld.shared.u8 	%rs663, [_ZZ23solve_nonce_range_fusedE9sh_prefix+198];
	st.shared.u8 	[_ZZ23solve_nonce_range_fusedE7sh_seed+198], %rs663;
	ld.shared.u8 	%rs664, [_ZZ23solve_nonce_range_fusedE9sh_prefix+199];
	st.shared.u8 	[_ZZ23solve_nonce_range_fusedE7sh_seed+199], %rs664;
	ld.shared.u8 	%rs665, [_ZZ23solve_nonce_range_fusedE9sh_prefix+200];
	st.shared.u8 	[_ZZ23solve_nonce_range_fusedE7sh_seed+200], %rs665;
	ld.shared.u8 	%rs666, [_ZZ23solve_nonce_range_fusedE9sh_prefix+201];
	st.shared.u8 	[_ZZ23solve_nonce_range_fusedE7sh_seed+201], %rs666;
	ld.shared.u8 	%rs667, [_ZZ23solve_nonce_range_fusedE9sh_prefix+202];
	st.shared.u8 	[_ZZ23solve_nonce_range_fusedE7sh_seed+202], %rs667;
	ld.shared.u8 	%rs668, [_ZZ23solve_nonce_range_fusedE9sh_prefix+203];
	st.shared.u8 	[_ZZ23solve_nonce_range_fusedE7sh_seed+203], %rs668;
	ld.shared.u8 	%rs669, [_ZZ23solve_nonce_range_fusedE9sh_prefix+204];
	st.shared.u8 	[_ZZ23solve_nonce_range_fusedE7sh_seed+204], %rs669;
	ld.shared.u8 	%rs670, [_ZZ23solve_nonce_range_fusedE9sh_prefix+205];
	st.shared.u8 	[_ZZ23solve_nonce_range_fusedE7sh_seed+205], %rs670;
	ld.shared.u8 	%rs671, [_ZZ23solve_nonce_range_fusedE9sh_prefix+206];
	st.shared.u8 	[_ZZ23solve_nonce_range_fusedE7sh_seed+206], %rs671;
	ld.shared.u8 	%rs672, [_ZZ23solve_nonce_range_fusedE9sh_prefix+207];
	st.shared.u8 	[_ZZ23solve_nonce_range_fusedE7sh_seed+207], %rs672;
	ld.shared.u8 	%rs673, [_ZZ23solve_nonce_range_fusedE9sh_prefix+208];
	st.shared.u8 	[_ZZ23solve_nonce_range_fusedE7sh_seed+208], %rs673;
	ld.shared.u8 	%rs674, [_ZZ23solve_nonce_range_fusedE9sh_prefix+209];
	st.shared.u8 	[_ZZ23solve_nonce_range_fusedE7sh_seed+209], %rs674;
	ld.shared.u8 	%rs675, [_ZZ23solve_nonce_range_fusedE9sh_prefix+210];
	st.shared.u8 	[_ZZ23solve_nonce_range_fusedE7sh_seed+210], %rs675;
	ld.shared.u8 	%rs676, [_ZZ23solve_nonce_range_fusedE9sh_prefix+211];
	st.shared.u8 	[_ZZ23solve_nonce_range_fusedE7sh_seed+211], %rs676;
	ld.shared.u8 	%rs677, [_ZZ23solve_nonce_range_fusedE9sh_prefix+212];
	st.shared.u8 	[_ZZ23solve_nonce_range_fusedE7sh_seed+212], %rs677;
	ld.shared.u8 	%rs678, [_ZZ23solve_nonce_range_fusedE9sh_prefix+213];
	st.shared.u8 	[_ZZ23solve_nonce_range_fusedE7sh_seed+213], %rs678;
	ld.shared.u8 	%rs679, [_ZZ23solve_nonce_range_fusedE9sh_prefix+214];
	st.shared.u8 	[_ZZ23solve_nonce_range_fusedE7sh_seed+214], %rs679;
	ld.shared.u8 	%rs680, [_ZZ23solve_nonce_range_fusedE9sh_prefix+215];
	st.shared.u8 	[_ZZ23solve_nonce_range_fusedE7sh_seed+215], %rs680;
	ld.shared.u8 	%rs681, [_ZZ23solve_nonce_range_fusedE9sh_prefix+216];
	st.shared.u8 	[_ZZ23solve_nonce_range_fusedE7sh_seed+216], %rs681;
	ld.shared.u8 	%rs682, [_ZZ23solve_nonce_range_fusedE9sh_prefix+217];
	st.shared.u8 	[_ZZ23solve_nonce_range_fusedE7sh_seed+217], %rs682;
	ld.shared.u8 	%rs683, [_ZZ23solve_nonce_range_fusedE9sh_prefix+218];
	st.shared.u8 	[_ZZ23solve_nonce_range_fusedE7sh_seed+218], %rs683;
	ld.shared.u8 	%rs684, [_ZZ23solve_nonce_range_fusedE9sh_prefix+219];
	st.shared.u8 	[_ZZ23solve_nonce_range_fusedE7sh_seed+219], %rs684;
	ld.shared.u8 	%rs685, [_ZZ23solve_nonce_range_fusedE9sh_prefix+220];
	st.shared.u8 	[_ZZ23solve_nonce_range_fusedE7sh_seed+220], %rs685;
	ld.shared.u8 	%rs686, [_ZZ23solve_nonce_range_fusedE9sh_prefix+221];
	st.shared.u8 	[_ZZ23solve_nonce_range_fusedE7sh_seed+221], %rs686;
	ld.shared.u8 	%rs687, [_ZZ23solve_nonce_range_fusedE9sh_prefix+222];
	st.shared.u8 	[_ZZ23solve_nonce_range_fusedE7sh_seed+222], %rs687;
	ld.shared.u8 	%rs688, [_ZZ23solve_nonce_range_fusedE9sh_prefix+223];
	st.shared.u8 	[_ZZ23solve_nonce_range_fusedE7sh_seed+223], %rs688;
	ld.shared.u8 	%rs689, [_ZZ23solve_nonce_range_fusedE9sh_prefix+224];
	st.shared.u8 	[_ZZ23solve_nonce_range_fusedE7sh_seed+224], %rs689;
	ld.shared.u8 	%rs690, [_ZZ23solve_nonce_range_fusedE9sh_prefix+225];
	st.shared.u8 	[_ZZ23solve_nonce_range_fusedE7sh_seed+225], %rs690;
	ld.shared.u8 	%rs691, [_ZZ23solve_nonce_range_fusedE9sh_prefix+226];
	st.shared.u8 	[_ZZ23solve_nonce_range_fusedE7sh_seed+226], %rs691;
	ld.shared.u8 	%rs692, [_ZZ23solve_nonce_range_fusedE9sh_prefix+227];
	st.shared.u8 	[_ZZ23solve_nonce_range_fusedE7sh_seed+227], %rs692;
	ld.shared.u8 	%rs693, [_ZZ23solve_nonce_range_fusedE9sh_prefix+228];
	st.shared.u8 	[_ZZ23solve_nonce_range_fusedE7sh_seed+228], %rs693;
	ld.shared.u8 	%rs694, [_ZZ23solve_nonce_range_fusedE9sh_prefix+229];
	st.shared.u8 	[_ZZ23solve_nonce_range_fusedE7sh_seed+229], %rs694;
	ld.shared.u8 	%rs695, [_ZZ23solve_nonce_range_fusedE9sh_prefix+230];
	st.shared.u8 	[_ZZ23solve_nonce_range_fusedE7sh_seed+230], %rs695;
	ld.shared.u8 	%rs696, [_ZZ23solve_nonce_range_fusedE9sh_prefix+231];
	st.shared.u8 	[_ZZ23solve_nonce_range_fusedE7sh_seed+231], %rs696;
	cvt.s64.s32 	%rd13, %r1562;
	add.s64 	%rd14, %rd8, %rd13;
	st.shared.u8 	[_ZZ23solve_nonce_range_fusedE7sh_seed+232], %rd14;
	shr.u64 	%rd15, %rd14, 8;
	st.shared.u8 	[_ZZ23solve_nonce_range_fusedE7sh_seed+233], %rd15;
	shr.u64 	%rd16, %rd14, 16;
	st.shared.u8 	[_ZZ23solve_nonce_range_fusedE7sh_seed+234], %rd16;
	shr.u64 	%rd17, %rd14, 24;
	st.shared.u8 	[_ZZ23solve_nonce_range_fusedE7sh_seed+235], %rd17;
	shr.u64 	%rd18, %rd14, 32;
	st.shared.u8 	[_ZZ23solve_nonce_range_fusedE7sh_seed+236], %rd18;
	shr.u64 	%rd19, %rd14, 40;
	st.shared.u8 	[_ZZ23solve_nonce_range_fusedE7sh_seed+237], %rd19;
	shr.u64 	%rd20, %rd14, 48;
	st.shared.u8 	[_ZZ23solve_nonce_range_fusedE7sh_seed+238], %rd20;
	shr.u64 	%rd21, %rd14, 56;
	st.shared.u8 	[_ZZ23solve_nonce_range_fusedE7sh_seed+239], %rd21;
	mov.b32 	%r1571, 0;
	mov.b32 	%r1570, 1541459225;
	mov.b32 	%r1569, 528734635;
	mov.b32 	%r1568, -1694144372;
	mov.b32 	%r1567, 1359893119;
	mov.b32 	%r1566, -1521486534;
	mov.b32 	%r1565, 1013904242;
	mov.b32 	%r1564, -1150833019;
	mov.b32 	%r1563, 1779033703;
$L__BB1_7:
	setp.eq.s32 	%p5, %r1571, 3;
	selp.b32 	%r20, 48, 64, %p5;
	mov.b32 	%r93, 0;
	st.local.v4.u32 	[%rd1], {%r93, %r93, %r93, %r93};
	st.local.v4.u32 	[%rd1+16], {%r93, %r93, %r93, %r93};
	st.local.v4.u32 	[%rd1+32], {%r93, %r93, %r93, %r93};
	st.local.v4.u32 	[%rd1+48], {%r93, %r93, %r93, %r93};
	shl.b32 	%r94, %r1571, 6;
	neg.s32 	%r1573, %r20;
	mov.u32 	%r95, _ZZ23solve_nonce_range_fusedE7sh_seed;
	add.s32 	%r96, %r95, %r94;
	add.s32 	%r1572, %r96, 1;
	mov.u64 	%rd22, %rd1;
$L__BB1_8:
	.pragma "nounroll";
	ld.shared.u8 	%r97, [%r1572+2];
	ld.shared.u8 	%r98, [%r1572+1];
	prmt.b32 	%r99, %r98, %r97, 0x3340U;
	ld.shared.u8 	%r100, [%r1572];
	ld.shared.u8 	%r101, [%r1572+-1];
	prmt.b32 	%r102, %r101, %r100, 0x3340U;
	prmt.b32 	%r103, %r102, %r99, 0x5410U;
	st.local.u32 	[%rd22], %r103;
	add.s32 	%r1573, %r1573, 4;
	add.s64 	%rd22, %rd22, 4;
	add.s32 	%r1572, %r1572, 4;
	setp.ne.s32 	%p6, %r1573, 0;
	@%p6 bra 	$L__BB1_8;
	setp.eq.s32 	%p7, %r1571, 3;
	setp.eq.s32 	%p8, %r1571, 0;
	selp.u32 	%r1000, 1, 0, %p8;
	selp.b32 	%r1001, 10, %r1000, %p7;
	ld.local.v4.u32 	{%r1002, %r1003, %r1004, %r1005}, [%rd1];
	ld.local.v4.u32 	{%r1006, %r1007, %r1008, %r1009}, [%rd1+16];
	ld.local.v4.u32 	{%r1010, %r1011, %r1012, %r1013}, [%rd1+32];
	ld.local.v4.u32 	{%r1014, %r1015, %r1016, %r1017}, [%rd1+48];
	add.s32 	%r1018, %r1563, %r1002;
	add.s32 	%r106, %r1018, %r1567;
	mov.b32 	%r987, 16;
	// begin inline asm
	shf.r.wrap.b32 %r104, %r106, %r106, %r987;
	// end inline asm
	add.s32 	%r1019, %r104, 1779033703;
	xor.b32  	%r110, %r1567, %r1019;
	mov.b32 	%r991, 12;
	// begin inline asm
	shf.r.wrap.b32 %r108, %r110, %r110, %r991;
	// end inline asm
	add.s32 	%r1020, %r106, %r1003;
	add.s32 	%r1021, %r1020, %r108;
	xor.b32  	%r114, %r104, %r1021;
	mov.b32 	%r995, 8;
	// begin inline asm
	shf.r.wrap.b32 %r112, %r114, %r114, %r995;
	// end inline asm
	add.s32 	%r1022, %r112, %r1019;
	xor.b32  	%r118, %r108, %r1022;
	mov.b32 	%r999, 7;
	// begin inline asm
	shf.r.wrap.b32 %r116, %r118, %r118, %r999;
	// end inline asm
	add.s32 	%r1023, %r1564, %r1004;
	add.s32 	%r122, %r1023, %r1568;
	// begin inline asm
	shf.r.wrap.b32 %r120, %r122, %r122, %r987;
	// end inline asm
	add.s32 	%r1024, %r120, -1150833019;
	xor.b32  	%r126, %r1568, %r1024;
	// begin inline asm
	shf.r.wrap.b32 %r124, %r126, %r126, %r991;
	// end inline asm
	add.s32 	%r1025, %r122, %r1005;
	add.s32 	%r1026, %r1025, %r124;
	xor.b32  	%r130, %r120, %r1026;
	// begin inline asm
	shf.r.wrap.b32 %r128, %r130, %r130, %r995;
	// end inline asm
	add.s32 	%r1027, %r128, %r1024;
	xor.b32  	%r134, %r124, %r1027;
	// begin inline asm
	shf.r.wrap.b32 %r132, %r134, %r134, %r999;
	// end inline asm
	add.s32 	%r1028, %r1565, %r1006;
	add.s32 	%r1029, %r1028, %r1569;
	xor.b32  	%r138, %r1029, %r20;
	// begin inline asm
	shf.r.wrap.b32 %r136, %r138, %r138, %r987;
	// end inline asm
	add.s32 	%r1030, %r136, 1013904242;
	xor.b32  	%r142, %r1569, %r1030;
	// begin inline asm
	shf.r.wrap.b32 %r140, %r142, %r142, %r991;
	// end inline asm
	add.s32 	%r1031, %r1029, %r1007;
	add.s32 	%r1032, %r1031, %r140;
	xor.b32  	%r146, %r136, %r1032;
	// begin inline asm
	shf.r.wrap.b32 %r144, %r146, %r146, %r995;
	// end inline asm
	add.s32 	%r1033, %r144, %r1030;
	xor.b32  	%r150, %r140, %r1033;
	// begin inline asm
	shf.r.wrap.b32 %r148, %r150, %r150, %r999;
	// end inline asm
	add.s32 	%r1034, %r1566, %r1008;
	add.s32 	%r1035, %r1034, %r1570;
	xor.b32  	%r154, %r1035, %r1001;
	// begin inline asm
	shf.r.wrap.b32 %r152, %r154, %r154, %r987;
	// end inline asm
	add.s32 	%r1036, %r152, -1521486534;
	xor.b32  	%r158, %r1570, %r1036;
	// begin inline asm
	shf.r.wrap.b32 %r156, %r158, %r158, %r991;
	// end inline asm
	add.s32 	%r1037, %r1035, %r1009;
	add.s32 	%r1038, %r1037, %r156;
	xor.b32  	%r162, %r152, %r1038;
	// begin inline asm
	shf.r.wrap.b32 %r160, %r162, %r162, %r995;
	// end inline asm
	add.s32 	%r1039, %r160, %r1036;
	xor.b32  	%r166, %r156, %r1039;
	// begin inline asm
	shf.r.wrap.b32 %r164, %r166, %r166, %r999;
	// end inline asm
	add.s32 	%r1040, %r1021, %r1010;
	add.s32 	%r1041, %r1040, %r132;
	xor.b32  	%r170, %r1041, %r160;
	// begin inline asm
	shf.r.wrap.b32 %r168, %r170, %r170, %r987;
	// end inline asm
	add.s32 	%r1042, %r1033, %r168;
	xor.b32  	%r174, %r132, %r1042;
	// begin inline asm
	shf.r.wrap.b32 %r172, %r174, %r174, %r991;
	// end inline asm
	add.s32 	%r1043, %r1041, %r1011;
	add.s32 	%r1044, %r1043, %r172;
	xor.b32  	%r178, %r168, %r1044;
	// begin inline asm
	shf.r.wrap.b32 %r176, %r178, %r178, %r995;
	// end inline asm
	add.s32 	%r1045, %r176, %r1042;
	xor.b32  	%r182, %r172, %r1045;
	// begin inline asm
	shf.r.wrap.b32 %r180, %r182, %r182, %r999;
	// end inline asm
	add.s32 	%r1046, %r1026, %r1012;
	add.s32 	%r1047, %r1046, %r148;
	xor.b32  	%r186, %r1047, %r112;
	// begin inline asm
	shf.r.wrap.b32 %r184, %r186, %r186, %r987;
	// end inline asm
	add.s32 	%r1048, %r1039, %r184;
	xor.b32  	%r190, %r148, %r1048;
	// begin inline asm
	shf.r.wrap.b32 %r188, %r190, %r190, %r991;
	// end inline asm
	add.s32 	%r1049, %r1047, %r1013;
	add.s32 	%r1050, %r1049, %r188;
	xor.b32  	%r194, %r184, %r1050;
	// begin inline asm
	shf.r.wrap.b32 %r192, %r194, %r194, %r995;
	// end inline asm
	add.s32 	%r1051, %r192, %r1048;
	xor.b32  	%r198, %r188, %r1051;
	// begin inline asm
	shf.r.wrap.b32 %r196, %r198, %r198, %r999;
	// end inline asm
	add.s32 	%r1052, %r1032, %r1014;
	add.s32 	%r1053, %r1052, %r164;
	xor.b32  	%r202, %r1053, %r128;
	// begin inline asm
	shf.r.wrap.b32 %r200, %r202, %r202, %r987;
	// end inline asm
	add.s32 	%r1054, %r1022, %r200;
	xor.b32  	%r206, %r164, %r1054;
	// begin inline asm
	shf.r.wrap.b32 %r204, %r206, %r206, %r991;
	// end inline asm
	add.s32 	%r1055, %r1053, %r1015;
	add.s32 	%r1056, %r1055, %r204;
	xor.b32  	%r210, %r200, %r1056;
	// begin inline asm
	shf.r.wrap.b32 %r208, %r210, %r210, %r995;
	// end inline asm
	add.s32 	%r1057, %r208, %r1054;
	xor.b32  	%r214, %r204, %r1057;
	// begin inline asm
	shf.r.wrap.b32 %r212, %r214, %r214, %r999;
	// end inline asm
	add.s32 	%r1058, %r1038, %r1016;
	add.s32 	%r1059, %r1058, %r116;
	xor.b32  	%r218, %r1059, %r144;
	// begin inline asm
	shf.r.wrap.b32 %r216, %r218, %r218, %r987;
	// end inline asm
	add.s32 	%r1060, %r1027, %r216;
	xor.b32  	%r222, %r116, %r1060;
	// begin inline asm
	shf.r.wrap.b32 %r220, %r222, %r222, %r991;
	// end inline asm
	add.s32 	%r1061, %r1059, %r1017;
	add.s32 	%r1062, %r1061, %r220;
	xor.b32  	%r226, %r216, %r1062;
	// begin inline asm
	shf.r.wrap.b32 %r224, %r226, %r226, %r995;
	// end inline asm
	add.s32 	%r1063, %r224, %r1060;
	xor.b32  	%r230, %r220, %r1063;
	// begin inline asm
	shf.r.wrap.b32 %r228, %r230, %r230, %r999;
	// end inline asm
	add.s32 	%r1064, %r1044, %r1004;
	add.s32 	%r1065, %r1064, %r228;
	xor.b32  	%r234, %r1065, %r192;
	// begin inline asm
	shf.r.wrap.b32 %r232, %r234, %r234, %r987;
	// end inline asm
	add.s32 	%r1066, %r1057, %r232;
	xor.b32  	%r238, %r228, %r1066;
	// begin inline asm
	shf.r.wrap.b32 %r236, %r238, %r238, %r991;
	// end inline asm
	add.s32 	%r1067, %r1065, %r1008;
	add.s32 	%r1068, %r1067, %r236;
	xor.b32  	%r242, %r232, %r1068;
	// begin inline asm
	shf.r.wrap.b32 %r240, %r242, %r242, %r995;
	// end inline asm
	add.s32 	%r1069, %r240, %r1066;
	xor.b32  	%r246, %r236, %r1069;
	// begin inline asm
	shf.r.wrap.b32 %r244, %r246, %r246, %r999;
	// end inline asm
	add.s32 	%r1070, %r1050, %r1005;
	add.s32 	%r1071, %r1070, %r180;
	xor.b32  	%r250, %r1071, %r208;
	// begin inline asm
	shf.r.wrap.b32 %r248, %r250, %r250, %r987;
	// end inline asm
	add.s32 	%r1072, %r1063, %r248;
	xor.b32  	%r254, %r180, %r1072;
	// begin inline asm
	shf.r.wrap.b32 %r252, %r254, %r254, %r991;
	// end inline asm
	add.s32 	%r1073, %r1071, %r1012;
	add.s32 	%r1074, %r1073, %r252;
	xor.b32  	%r258, %r248, %r1074;
	// begin inline asm
	shf.r.wrap.b32 %r256, %r258, %r258, %r995;
	// end inline asm
	add.s32 	%r1075, %r256, %r1072;
	xor.b32  	%r262, %r252, %r1075;
	// begin inline asm
	shf.r.wrap.b32 %r260, %r262, %r262, %r999;
	// end inline asm
	add.s32 	%r1076, %r1056, %r1009;
	add.s32 	%r1077, %r1076, %r196;
	xor.b32  	%r266, %r1077, %r224;
	// begin inline asm
	shf.r.wrap.b32 %r264, %r266, %r266, %r987;
	// end inline asm
	add.s32 	%r1078, %r1045, %r264;
	xor.b32  	%r270, %r196, %r1078;
	// begin inline asm
	shf.r.wrap.b32 %r268, %r270, %r270, %r991;
	// end inline asm
	add.s32 	%r1079, %r1077, %r1002;
	add.s32 	%r1080, %r1079, %r268;
	xor.b32  	%r274, %r264, %r1080;
	// begin inline asm
	shf.r.wrap.b32 %r272, %r274, %r274, %r995;
	// end inline asm
	add.s32 	%r1081, %r272, %r1078;
	xor.b32  	%r278, %r268, %r1081;
	// begin inline asm
	shf.r.wrap.b32 %r276, %r278, %r278, %r999;
	// end inline asm
	add.s32 	%r1082, %r1062, %r1006;
	add.s32 	%r1083, %r1082, %r212;
	xor.b32  	%r282, %r1083, %r176;
	// begin inline asm
	shf.r.wrap.b32 %r280, %r282, %r282, %r987;
	// end inline asm
	add.s32 	%r1084, %r1051, %r280;
	xor.b32  	%r286, %r212, %r1084;
	// begin inline asm
	shf.r.wrap.b32 %r284, %r286, %r286, %r991;
	// end inline asm
	add.s32 	%r1085, %r1083, %r1015;
	add.s32 	%r1086, %r1085, %r284;
	xor.b32  	%r290, %r280, %r1086;
	// begin inline asm
	shf.r.wrap.b32 %r288, %r290, %r290, %r995;
	// end inline asm
	add.s32 	%r1087, %r288, %r1084;
	xor.b32  	%r294, %r284, %r1087;
	// begin inline asm
	shf.r.wrap.b32 %r292, %r294, %r294, %r999;
	// end inline asm
	add.s32 	%r1088, %r1068, %r1003;
	add.s32 	%r1089, %r1088, %r260;
	xor.b32  	%r298, %r1089, %r288;
	// begin inline asm
	shf.r.wrap.b32 %r296, %r298, %r298, %r987;
	// end inline asm
	add.s32 	%r1090, %r1081, %r296;
	xor.b32  	%r302, %r260, %r1090;
	// begin inline asm
	shf.r.wrap.b32 %r300, %r302, %r302, %r991;
	// end inline asm
	add.s32 	%r1091, %r1089, %r1013;
	add.s32 	%r1092, %r1091, %r300;
	xor.b32  	%r306, %r296, %r1092;
	// begin inline asm
	shf.r.wrap.b32 %r304, %r306, %r306, %r995;
	// end inline asm
	add.s32 	%r1093, %r304, %r1090;
	xor.b32  	%r310, %r300, %r1093;
	// begin inline asm
	shf.r.wrap.b32 %r308, %r310, %r310, %r999;
	// end inline asm
	add.s32 	%r1094, %r1074, %r1014;
	add.s32 	%r1095, %r1094, %r276;
	xor.b32  	%r314, %r1095, %r240;
	// begin inline asm
	shf.r.wrap.b32 %r312, %r314, %r314, %r987;
	// end inline asm
	add.s32 	%r1096, %r1087, %r312;
	xor.b32  	%r318, %r276, %r1096;
	// begin inline asm
	shf.r.wrap.b32 %r316, %r318, %r318, %r991;
	// end inline asm
	add.s32 	%r1097, %r1095, %r1007;
	add.s32 	%r1098, %r1097, %r316;
	xor.b32  	%r322, %r312, %r1098;
	// begin inline asm
	shf.r.wrap.b32 %r320, %r322, %r322, %r995;
	// end inline asm
	add.s32 	%r1099, %r320, %r1096;
	xor.b32  	%r326, %r316, %r1099;
	// begin inline asm
	shf.r.wrap.b32 %r324, %r326, %r326, %r999;
	// end inline asm
	add.s32 	%r1100, %r1080, %r1011;
	add.s32 	%r1101, %r1100, %r292;
	xor.b32  	%r330, %r1101, %r256;
	// begin inline asm
	shf.r.wrap.b32 %r328, %r330, %r330, %r987;
	// end inline asm
	add.s32 	%r1102, %r1069, %r328;
	xor.b32  	%r334, %r292, %r1102;
	// begin inline asm
	shf.r.wrap.b32 %r332, %r334, %r334, %r991;
	// end inline asm
	add.s32 	%r1103, %r1101, %r1016;
	add.s32 	%r1104, %r1103, %r332;
	xor.b32  	%r338, %r328, %r1104;
	// begin inline asm
	shf.r.wrap.b32 %r336, %r338, %r338, %r995;
	// end inline asm
	add.s32 	%r1105, %r336, %r1102;
	xor.b32  	%r342, %r332, %r1105;
	// begin inline asm
	shf.r.wrap.b32 %r340, %r342, %r342, %r999;
	// end inline asm
	add.s32 	%r1106, %r1086, %r1017;
	add.s32 	%r1107, %r1106, %r244;
	xor.b32  	%r346, %r1107, %r272;
	// begin inline asm
	shf.r.wrap.b32 %r344, %r346, %r346, %r987;
	// end inline asm
	add.s32 	%r1108, %r1075, %r344;
	xor.b32  	%r350, %r244, %r1108;
	// begin inline asm
	shf.r.wrap.b32 %r348, %r350, %r350, %r991;
	// end inline asm
	add.s32 	%r1109, %r1107, %r1010;
	add.s32 	%r1110, %r1109, %r348;
	xor.b32  	%r354, %r344, %r1110;
	// begin inline asm
	shf.r.wrap.b32 %r352, %r354, %r354, %r995;
	// end inline asm
	add.s32 	%r1111, %r352, %r1108;
	xor.b32  	%r358, %r348, %r1111;
	// begin inline asm
	shf.r.wrap.b32 %r356, %r358, %r358, %r999;
	// end inline asm
	add.s32 	%r1112, %r1092, %r1005;
	add.s32 	%r1113, %r1112, %r356;
	xor.b32  	%r362, %r1113, %r320;
	// begin inline asm
	shf.r.wrap.b32 %r360, %r362, %r362, %r987;
	// end inline asm
	add.s32 	%r1114, %r1105, %r360;
	xor.b32  	%r366, %r356, %r1114;
	// begin inline asm
	shf.r.wrap.b32 %r364, %r366, %r366, %r991;
	// end inline asm
	add.s32 	%r1115, %r1113, %r1006;
	add.s32 	%r1116, %r1115, %r364;
	xor.b32  	%r370, %r360, %r1116;
	// begin inline asm
	shf.r.wrap.b32 %r368, %r370, %r370, %r995;
	// end inline asm
	add.s32 	%r1117, %r368, %r1114;
	xor.b32  	%r374, %r364, %r1117;
	// begin inline asm
	shf.r.wrap.b32 %r372, %r374, %r374, %r999;
	// end inline asm
	add.s32 	%r1118, %r1098, %r1012;
	add.s32 	%r1119, %r1118, %r308;
	xor.b32  	%r378, %r1119, %r336;
	// begin inline asm
	shf.r.wrap.b32 %r376, %r378, %r378, %r987;
	// end inline asm
	add.s32 	%r1120, %r1111, %r376;
	xor.b32  	%r382, %r308, %r1120;
	// begin inline asm
	shf.r.wrap.b32 %r380, %r382, %r382, %r991;
	// end inline asm
	add.s32 	%r1121, %r1119, %r1014;
	add.s32 	%r1122, %r1121, %r380;
	xor.b32  	%r386, %r376, %r1122;
	// begin inline asm
	shf.r.wrap.b32 %r384, %r386, %r386, %r995;
	// end inline asm
	add.s32 	%r1123, %r384, %r1120;
	xor.b32  	%r390, %r380, %r1123;
	// begin inline asm
	shf.r.wrap.b32 %r388, %r390, %r390, %r999;
	// end inline asm
	add.s32 	%r1124, %r1104, %r1015;
	add.s32 	%r1125, %r1124, %r324;
	xor.b32  	%r394, %r1125, %r352;
	// begin inline asm
	shf.r.wrap.b32 %r392, %r394, %r394, %r987;
	// end inline asm
	add.s32 	%r1126, %r1093, %r392;
	xor.b32  	%r398, %r324, %r1126;
	// begin inline asm
	shf.r.wrap.b32 %r396, %r398, %r398, %r991;
	// end inline asm
	add.s32 	%r1127, %r1125, %r1004;
	add.s32 	%r1128, %r1127, %r396;
	xor.b32  	%r402, %r392, %r1128;
	// begin inline asm
	shf.r.wrap.b32 %r400, %r402, %r402, %r995;
	// end inline asm
	add.s32 	%r1129, %r400, %r1126;
	xor.b32  	%r406, %r396, %r1129;
	// begin inline asm
	shf.r.wrap.b32 %r404, %r406, %r406, %r999;
	// end inline asm
	add.s32 	%r1130, %r1110, %r1009;
	add.s32 	%r1131, %r1130, %r340;
	xor.b32  	%r410, %r1131, %r304;
	// begin inline asm
	shf.r.wrap.b32 %r408, %r410, %r410, %r987;
	// end inline asm
	add.s32 	%r1132, %r1099, %r408;
	xor.b32  	%r414, %r340, %r1132;
	// begin inline asm
	shf.r.wrap.b32 %r412, %r414, %r414, %r991;
	// end inline asm
	add.s32 	%r1133, %r1131, %r1016;
	add.s32 	%r1134, %r1133, %r412;
	xor.b32  	%r418, %r408, %r1134;
	// begin inline asm
	shf.r.wrap.b32 %r416, %r418, %r418, %r995;
	// end inline asm
	add.s32 	%r1135, %r416, %r1132;
	xor.b32  	%r422, %r412, %r1135;
	// begin inline asm
	shf.r.wrap.b32 %r420, %r422, %r422, %r999;
	// end inline asm
	add.s32 	%r1136, %r1116, %r1008;
	add.s32 	%r1137, %r1136, %r388;
	xor.b32  	%r426, %r1137, %r416;
	// begin inline asm
	shf.r.wrap.b32 %r424, %r426, %r426, %r987;
	// end inline asm
	add.s32 	%r1138, %r1129, %r424;
	xor.b32  	%r430, %r388, %r1138;
	// begin inline asm
	shf.r.wrap.b32 %r428, %r430, %r430, %r991;
	// end inline asm
	add.s32 	%r1139, %r1137, %r1007;
	add.s32 	%r1140, %r1139, %r428;
	xor.b32  	%r434, %r424, %r1140;
	// begin inline asm
	shf.r.wrap.b32 %r432, %r434, %r434, %r995;
	// end inline asm
	add.s32 	%r1141, %r432, %r1138;
	xor.b32  	%r438, %r428, %r1141;
	// begin inline asm
	shf.r.wrap.b32 %r436, %r438, %r438, %r999;
	// end inline asm
	add.s32 	%r1142, %r1122, %r1011;
	add.s32 	%r1143, %r1142, %r404;
	xor.b32  	%r442, %r1143, %r368;
	// begin inline asm
	shf.r.wrap.b32 %r440, %r442, %r442, %r987;
	// end inline asm
	add.s32 	%r1144, %r1135, %r440;
	xor.b32  	%r446, %r404, %r1144;
	// begin inline asm
	shf.r.wrap.b32 %r444, %r446, %r446, %r991;
	// end inline asm
	add.s32 	%r1145, %r1143, %r1002;
	add.s32 	%r1146, %r1145, %r444;
	xor.b32  	%r450, %r440, %r1146;
	// begin inline asm
	shf.r.wrap.b32 %r448, %r450, %r450, %r995;
	// end inline asm
	add.s32 	%r1147, %r448, %r1144;
	xor.b32  	%r454, %r444, %r1147;
	// begin inline asm
	shf.r.wrap.b32 %r452, %r454, %r454, %r999;
	// end inline asm
	add.s32 	%r1148, %r1128, %r1013;
	add.s32 	%r1149, %r1148, %r420;
	xor.b32  	%r458, %r1149, %r384;
	// begin inline asm
	shf.r.wrap.b32 %r456, %r458, %r458, %r987;
	// end inline asm
	add.s32 	%r1150, %r1117, %r456;
	xor.b32  	%r462, %r420, %r1150;
	// begin inline asm
	shf.r.wrap.b32 %r460, %r462, %r462, %r991;
	// end inline asm
	add.s32 	%r1151, %r1149, %r1017;
	add.s32 	%r1152, %r1151, %r460;
	xor.b32  	%r466, %r456, %r1152;
	// begin inline asm
	shf.r.wrap.b32 %r464, %r466, %r466, %r995;
	// end inline asm
	add.s32 	%r1153, %r464, %r1150;
	xor.b32  	%r470, %r460, %r1153;
	// begin inline asm
	shf.r.wrap.b32 %r468, %r470, %r470, %r999;
	// end inline asm
	add.s32 	%r1154, %r1134, %r1010;
	add.s32 	%r1155, %r1154, %r372;
	xor.b32  	%r474, %r1155, %r400;
	// begin inline asm
	shf.r.wrap.b32 %r472, %r474, %r474, %r987;
	// end inline asm
	add.s32 	%r1156, %r1123, %r472;
	xor.b32  	%r478, %r372, %r1156;
	// begin inline asm
	shf.r.wrap.b32 %r476, %r478, %r478, %r991;
	// end inline asm
	add.s32 	%r1157, %r1155, %r1003;
	add.s32 	%r1158, %r1157, %r476;
	xor.b32  	%r482, %r472, %r1158;
	// begin inline asm
	shf.r.wrap.b32 %r480, %r482, %r482, %r995;
	// end inline asm
	add.s32 	%r1159, %r480, %r1156;
	xor.b32  	%r486, %r476, %r1159;
	// begin inline asm
	shf.r.wrap.b32 %r484, %r486, %r486, %r999;
	// end inline asm
	add.s32 	%r1160, %r1140, %r1012;
	add.s32 	%r1161, %r1160, %r484;
	xor.b32  	%r490, %r1161, %r448;
	// begin inline asm
	shf.r.wrap.b32 %r488, %r490, %r490, %r987;
	// end inline asm
	add.s32 	%r1162, %r1153, %r488;
	xor.b32  	%r494, %r484, %r1162;
	// begin inline asm
	shf.r.wrap.b32 %r492, %r494, %r494, %r991;
	// end inline asm
	add.s32 	%r1163, %r1161, %r1009;
	add.s32 	%r1164, %r1163, %r492;
	xor.b32  	%r498, %r488, %r1164;
	// begin inline asm
	shf.r.wrap.b32 %r496, %r498, %r498, %r995;
	// end inline asm
	add.s32 	%r1165, %r496, %r1162;
	xor.b32  	%r502, %r492, %r1165;
	// begin inline asm
	shf.r.wrap.b32 %r500, %r502, %r502, %r999;
	// end inline asm
	add.s32 	%r1166, %r1146, %r1014;
	add.s32 	%r1167, %r1166, %r436;
	xor.b32  	%r506, %r1167, %r464;
	// begin inline asm
	shf.r.wrap.b32 %r504, %r506, %r506, %r987;
	// end inline asm
	add.s32 	%r1168, %r1159, %r504;
	xor.b32  	%r510, %r436, %r1168;
	// begin inline asm
	shf.r.wrap.b32 %r508, %r510, %r510, %r991;
	// end inline asm
	add.s32 	%r1169, %r1167, %r1011;
	add.s32 	%r1170, %r1169, %r508;
	xor.b32  	%r514, %r504, %r1170;
	// begin inline asm
	shf.r.wrap.b32 %r512, %r514, %r514, %r995;
	// end inline asm
	add.s32 	%r1171, %r512, %r1168;
	xor.b32  	%r518, %r508, %r1171;
	// begin inline asm
	shf.r.wrap.b32 %r516, %r518, %r518, %r999;
	// end inline asm
	add.s32 	%r1172, %r1152, %r1016;
	add.s32 	%r1173, %r1172, %r452;
	xor.b32  	%r522, %r1173, %r480;
	// begin inline asm
	shf.r.wrap.b32 %r520, %r522, %r522, %r987;
	// end inline asm
	add.s32 	%r1174, %r1141, %r520;
	xor.b32  	%r526, %r452, %r1174;
	// begin inline asm
	shf.r.wrap.b32 %r524, %r526, %r526, %r991;
	// end inline asm
	add.s32 	%r1175, %r1173, %r1005;
	add.s32 	%r1176, %r1175, %r524;
	xor.b32  	%r530, %r520, %r1176;
	// begin inline asm
	shf.r.wrap.b32 %r528, %r530, %r530, %r995;
	// end inline asm
	add.s32 	%r1177, %r528, %r1174;
	xor.b32  	%r534, %r524, %r1177;
	// begin inline asm
	shf.r.wrap.b32 %r532, %r534, %r534, %r999;
	// end inline asm
	add.s32 	%r1178, %r1158, %r1015;
	add.s32 	%r1179, %r1178, %r468;
	xor.b32  	%r538, %r1179, %r432;
	// begin inline asm
	shf.r.wrap.b32 %r536, %r538, %r538, %r987;
	// end inline asm
	add.s32 	%r1180, %r1147, %r536;
	xor.b32  	%r542, %r468, %r1180;
	// begin inline asm
	shf.r.wrap.b32 %r540, %r542, %r542, %r991;
	// end inline asm
	add.s32 	%r1181, %r1179, %r1017;
	add.s32 	%r1182, %r1181, %r540;
	xor.b32  	%r546, %r536, %r1182;
	// begin inline asm
	shf.r.wrap.b32 %r544, %r546, %r546, %r995;
	// end inline asm
	add.s32 	%r1183, %r544, %r1180;
	xor.b32  	%r550, %r540, %r1183;
	// begin inline asm
	shf.r.wrap.b32 %r548, %r550, %r550, %r999;
	// end inline asm
	add.s32 	%r1184, %r1164, %r1006;
	add.s32 	%r1185, %r1184, %r516;
	xor.b32  	%r554, %r1185, %r544;
	// begin inline asm
	shf.r.wrap.b32 %r552, %r554, %r554, %r987;
	// end inline asm
	add.s32 	%r1186, %r1177, %r552;
	xor.b32  	%r558, %r516, %r1186;
	// begin inline asm
	shf.r.wrap.b32 %r556, %r558, %r558, %r991;
	// end inline asm
	add.s32 	%r1187, %r1185, %r1002;
	add.s32 	%r1188, %r1187, %r556;
	xor.b32  	%r562, %r552, %r1188;
	// begin inline asm
	shf.r.wrap.b32 %r560, %r562, %r562, %r995;
	// end inline asm
	add.s32 	%r1189, %r560, %r1186;
	xor.b32  	%r566, %r556, %r1189;
	// begin inline asm
	shf.r.wrap.b32 %r564, %r566, %r566, %r999;
	// end inline asm
	add.s32 	%r1190, %r1170, %r1013;
	add.s32 	%r1191, %r1190, %r532;
	xor.b32  	%r570, %r1191, %r496;
	// begin inline asm
	shf.r.wrap.b32 %r568, %r570, %r570, %r987;
	// end inline asm
	add.s32 	%r1192, %r1183, %r568;
	xor.b32  	%r574, %r532, %r1192;
	// begin inline asm
	shf.r.wrap.b32 %r572, %r574, %r574, %r991;
	// end inline asm
	add.s32 	%r1193, %r1191, %r1004;
	add.s32 	%r1194, %r1193, %r572;
	xor.b32  	%r578, %r568, %r1194;
	// begin inline asm
	shf.r.wrap.b32 %r576, %r578, %r578, %r995;
	// end inline asm
	add.s32 	%r1195, %r576, %r1192;
	xor.b32  	%r582, %r572, %r1195;
	// begin inline asm
	shf.r.wrap.b32 %r580, %r582, %r582, %r999;
	// end inline asm
	add.s32 	%r1196, %r1176, %r1007;
	add.s32 	%r1197, %r1196, %r548;
	xor.b32  	%r586, %r1197, %r512;
	// begin inline asm
	shf.r.wrap.b32 %r584, %r586, %r586, %r987;
	// end inline asm
	add.s32 	%r1198, %r1165, %r584;
	xor.b32  	%r590, %r548, %r1198;
	// begin inline asm
	shf.r.wrap.b32 %r588, %r590, %r590, %r991;
	// end inline asm
	add.s32 	%r1199, %r1197, %r1010;
	add.s32 	%r1200, %r1199, %r588;
	xor.b32  	%r594, %r584, %r1200;
	// begin inline asm
	shf.r.wrap.b32 %r592, %r594, %r594, %r995;
	// end inline asm
	add.s32 	%r1201, %r592, %r1198;
	xor.b32  	%r598, %r588, %r1201;
	// begin inline asm
	shf.r.wrap.b32 %r596, %r598, %r598, %r999;
	// end inline asm
	add.s32 	%r1202, %r1182, %r1003;
	add.s32 	%r1203, %r1202, %r500;
	xor.b32  	%r602, %r1203, %r528;
	// begin inline asm
	shf.r.wrap.b32 %r600, %r602, %r602, %r987;
	// end inline asm
	add.s32 	%r1204, %r1171, %r600;
	xor.b32  	%r606, %r500, %r1204;
	// begin inline asm
	shf.r.wrap.b32 %r604, %r606, %r606, %r991;
	// end inline asm
	add.s32 	%r1205, %r1203, %r1008;
	add.s32 	%r1206, %r1205, %r604;
	xor.b32  	%r610, %r600, %r1206;
	// begin inline asm
	shf.r.wrap.b32 %r608, %r610, %r610, %r995;
	// end inline asm
	add.s32 	%r1207, %r608, %r1204;
	xor.b32  	%r614, %r604, %r1207;
	// begin inline asm
	shf.r.wrap.b32 %r612, %r614, %r614, %r999;
	// end inline asm
	add.s32 	%r1208, %r1188, %r1014;
	add.s32 	%r1209, %r1208, %r612;
	xor.b32  	%r618, %r1209, %r576;
	// begin inline asm
	shf.r.wrap.b32 %r616, %r618, %r618, %r987;
	// end inline asm
	add.s32 	%r1210, %r1201, %r616;
	xor.b32  	%r622, %r612, %r1210;
	// begin inline asm
	shf.r.wrap.b32 %r620, %r622, %r622, %r991;
	// end inline asm
	add.s32 	%r1211, %r1209, %r1015;
	add.s32 	%r1212, %r1211, %r620;
	xor.b32  	%r626, %r616, %r1212;
	// begin inline asm
	shf.r.wrap.b32 %r624, %r626, %r626, %r995;
	// end inline asm
	add.s32 	%r1213, %r624, %r1210;
	xor.b32  	%r630, %r620, %r1213;
	// begin inline asm
	shf.r.wrap.b32 %r628, %r630, %r630, %r999;
	// end inline asm
	add.s32 	%r1214, %r1194, %r1011;
	add.s32 	%r1215, %r1214, %r564;
	xor.b32  	%r634, %r1215, %r592;
	// begin inline asm
	shf.r.wrap.b32 %r632, %r634, %r634, %r987;
	// end inline asm
	add.s32 	%r1216, %r1207, %r632;
	xor.b32  	%r638, %r564, %r1216;
	// begin inline asm
	shf.r.wrap.b32 %r636, %r638, %r638, %r991;
	// end inline asm
	add.s32 	%r1217, %r1215, %r1013;
	add.s32 	%r1218, %r1217, %r636;
	xor.b32  	%r642, %r632, %r1218;
	// begin inline asm
	shf.r.wrap.b32 %r640, %r642, %r642, %r995;
	// end inline asm
	add.s32 	%r1219, %r640, %r1216;
	xor.b32  	%r646, %r636, %r1219;
	// begin inline asm
	shf.r.wrap.b32 %r644, %r646, %r646, %r999;
	// end inline asm
	add.s32 	%r1220, %r1200, %r1017;
	add.s32 	%r1221, %r1220, %r580;
	xor.b32  	%r650, %r1221, %r608;
	// begin inline asm
	shf.r.wrap.b32 %r648, %r650, %r650, %r987;
	// end inline asm
	add.s32 	%r1222, %r1189, %r648;
	xor.b32  	%r654, %r580, %r1222;
	// begin inline asm
	shf.r.wrap.b32 %r652, %r654, %r654, %r991;
	// end inline asm
	add.s32 	%r1223, %r1221, %r1012;
	add.s32 	%r1224, %r1223, %r652;
	xor.b32  	%r658, %r648, %r1224;
	// begin inline asm
	shf.r.wrap.b32 %r656, %r658, %r658, %r995;
	// end inline asm
	add.s32 	%r1225, %r656, %r1222;
	xor.b32  	%r662, %r652, %r1225;
	// begin inline asm
	shf.r.wrap.b32 %r660, %r662, %r662, %r999;
	// end inline asm
	add.s32 	%r1226, %r1206, %r1016;
	add.s32 	%r1227, %r1226, %r596;
	xor.b32  	%r666, %r1227, %r560;
	// begin inline asm
	shf.r.wrap.b32 %r664, %r666, %r666, %r987;
	// end inline asm
	add.s32 	%r1228, %r1195, %r664;
	xor.b32  	%r670, %r596, %r1228;
	// begin inline asm
	shf.r.wrap.b32 %r668, %r670, %r670, %r991;
	// end inline asm
	add.s32 	%r1229, %r1227, %r1010;
	add.s32 	%r1230, %r1229, %r668;
	xor.b32  	%r674, %r664, %r1230;
	// begin inline asm
	shf.r.wrap.b32 %r672, %r674, %r674, %r995;
	// end inline asm
	add.s32 	%r1231, %r672, %r1228;
	xor.b32  	%r678, %r668, %r1231;
	// begin inline asm
	shf.r.wrap.b32 %r676, %r678, %r678, %r999;
	// end inline asm
	add.s32 	%r1232, %r1212, %r1009;
	add.s32 	%r1233, %r1232, %r644;
	xor.b32  	%r682, %r1233, %r672;
	// begin inline asm
	shf.r.wrap.b32 %r680, %r682, %r682, %r987;
	// end inline asm
	add.s32 	%r1234, %r1225, %r680;
	xor.b32  	%r686, %r644, %r1234;
	// begin inline asm
	shf.r.wrap.b32 %r684, %r686, %r686, %r991;
	// end inline asm
	add.s32 	%r1235, %r1233, %r1004;
	add.s32 	%r1236, %r1235, %r684;
	xor.b32  	%r690, %r680, %r1236;
	// begin inline asm
	shf.r.wrap.b32 %r688, %r690, %r690, %r995;
	// end inline asm
	add.s32 	%r1237, %r688, %r1234;
	xor.b32  	%r694, %r684, %r1237;
	// begin inline asm
	shf.r.wrap.b32 %r692, %r694, %r694, %r999;
	// end inline asm
	add.s32 	%r1238, %r1218, %r1007;
	add.s32 	%r1239, %r1238, %r660;
	xor.b32  	%r698, %r1239, %r624;
	// begin inline asm
	shf.r.wrap.b32 %r696, %r698, %r698, %r987;
	// end inline asm
	add.s32 	%r1240, %r1231, %r696;
	xor.b32  	%r702, %r660, %r1240;
	// begin inline asm
	shf.r.wrap.b32 %r700, %r702, %r702, %r991;
	// end inline asm
	add.s32 	%r1241, %r1239, %r1005;
	add.s32 	%r1242, %r1241, %r700;
	xor.b32  	%r706, %r696, %r1242;
	// begin inline asm
	shf.r.wrap.b32 %r704, %r706, %r706, %r995;
	// end inline asm
	add.s32 	%r1243, %r704, %r1240;
	xor.b32  	%r710, %r700, %r1243;
	// begin inline asm
	shf.r.wrap.b32 %r708, %r710, %r710, %r999;
	// end inline asm
	add.s32 	%r1244, %r1224, %r1002;
	add.s32 	%r1245, %r1244, %r676;
	xor.b32  	%r714, %r1245, %r640;
	// begin inline asm
	shf.r.wrap.b32 %r712, %r714, %r714, %r987;
	// end inline asm
	add.s32 	%r1246, %r1213, %r712;
	xor.b32  	%r718, %r676, %r1246;
	// begin inline asm
	shf.r.wrap.b32 %r716, %r718, %r718, %r991;
	// end inline asm
	add.s32 	%r1247, %r1245, %r1003;
	add.s32 	%r1248, %r1247, %r716;
	xor.b32  	%r722, %r712, %r1248;
	// begin inline asm
	shf.r.wrap.b32 %r720, %r722, %r722, %r995;
	// end inline asm
	add.s32 	%r1249, %r720, %r1246;
	xor.b32  	%r726, %r716, %r1249;
	// begin inline asm
	shf.r.wrap.b32 %r724, %r726, %r726, %r999;
	// end inline asm
	add.s32 	%r1250, %r1230, %r1008;
	add.s32 	%r1251, %r1250, %r628;
	xor.b32  	%r730, %r1251, %r656;
	// begin inline asm
	shf.r.wrap.b32 %r728, %r730, %r730, %r987;
	// end inline asm
	add.s32 	%r1252, %r1219, %r728;
	xor.b32  	%r734, %r628, %r1252;
	// begin inline asm
	shf.r.wrap.b32 %r732, %r734, %r734, %r991;
	// end inline asm
	add.s32 	%r1253, %r1251, %r1006;
	add.s32 	%r1254, %r1253, %r732;
	xor.b32  	%r738, %r728, %r1254;
	// begin inline asm
	shf.r.wrap.b32 %r736, %r738, %r738, %r995;
	// end inline asm
	add.s32 	%r1255, %r736, %r1252;
	xor.b32  	%r742, %r732, %r1255;
	// begin inline asm
	shf.r.wrap.b32 %r740, %r742, %r742, %r999;
	// end inline asm
	add.s32 	%r1256, %r1236, %r1011;
	add.s32 	%r1257, %r1256, %r740;
	xor.b32  	%r746, %r1257, %r704;
	// begin inline asm
	shf.r.wrap.b32 %r744, %r746, %r746, %r987;
	// end inline asm
	add.s32 	%r1258, %r1249, %r744;
	xor.b32  	%r750, %r740, %r1258;
	// begin inline asm
	shf.r.wrap.b32 %r748, %r750, %r750, %r991;
	// end inline asm
	add.s32 	%r1259, %r1257, %r1016;
	add.s32 	%r1260, %r1259, %r748;
	xor.b32  	%r754, %r744, %r1260;
	// begin inline asm
	shf.r.wrap.b32 %r752, %r754, %r754, %r995;
	// end inline asm
	add.s32 	%r1261, %r752, %r1258;
	xor.b32  	%r758, %r748, %r1261;
	// begin inline asm
	shf.r.wrap.b32 %r756, %r758, %r758, %r999;
	// end inline asm
	add.s32 	%r1262, %r1242, %r1013;
	add.s32 	%r1263, %r1262, %r692;
	xor.b32  	%r762, %r1263, %r720;
	// begin inline asm
	shf.r.wrap.b32 %r760, %r762, %r762, %r987;
	// end inline asm
	add.s32 	%r1264, %r1255, %r760;
	xor.b32  	%r766, %r692, %r1264;
	// begin inline asm
	shf.r.wrap.b32 %r764, %r766, %r766, %r991;
	// end inline asm
	add.s32 	%r1265, %r1263, %r1007;
	add.s32 	%r1266, %r1265, %r764;
	xor.b32  	%r770, %r760, %r1266;
	// begin inline asm
	shf.r.wrap.b32 %r768, %r770, %r770, %r995;
	// end inline asm
	add.s32 	%r1267, %r768, %r1264;
	xor.b32  	%r774, %r764, %r1267;
	// begin inline asm
	shf.r.wrap.b32 %r772, %r774, %r774, %r999;
	// end inline asm
	add.s32 	%r1268, %r1248, %r1010;
	add.s32 	%r1269, %r1268, %r708;
	xor.b32  	%r778, %r1269, %r736;
	// begin inline asm
	shf.r.wrap.b32 %r776, %r778, %r778, %r987;
	// end inline asm
	add.s32 	%r1270, %r1237, %r776;
	xor.b32  	%r782, %r708, %r1270;
	// begin inline asm
	shf.r.wrap.b32 %r780, %r782, %r782, %r991;
	// end inline asm
	add.s32 	%r1271, %r1269, %r1014;
	add.s32 	%r1272, %r1271, %r780;
	xor.b32  	%r786, %r776, %r1272;
	// begin inline asm
	shf.r.wrap.b32 %r784, %r786, %r786, %r995;
	// end inline asm
	add.s32 	%r1273, %r784, %r1270;
	xor.b32  	%r790, %r780, %r1273;
	// begin inline asm
	shf.r.wrap.b32 %r788, %r790, %r790, %r999;
	// end inline asm
	add.s32 	%r1274, %r1254, %r1017;
	add.s32 	%r1275, %r1274, %r724;
	xor.b32  	%r794, %r1275, %r688;
	// begin inline asm
	shf.r.wrap.b32 %r792, %r794, %r794, %r987;
	// end inline asm
	add.s32 	%r1276, %r1243, %r792;
	xor.b32  	%r798, %r724, %r1276;
	// begin inline asm
	shf.r.wrap.b32 %r796, %r798, %r798, %r991;
	// end inline asm
	add.s32 	%r1277, %r1275, %r1003;
	add.s32 	%r1278, %r1277, %r796;
	xor.b32  	%r802, %r792, %r1278;
	// begin inline asm
	shf.r.wrap.b32 %r800, %r802, %r802, %r995;
	// end inline asm
	add.s32 	%r1279, %r800, %r1276;
	xor.b32  	%r806, %r796, %r1279;
	// begin inline asm
	shf.r.wrap.b32 %r804, %r806, %r806, %r999;
	// end inline asm
	add.s32 	%r1280, %r1260, %r1015;
	add.s32 	%r1281, %r1280, %r772;
	xor.b32  	%r810, %r1281, %r800;
	// begin inline asm
	shf.r.wrap.b32 %r808, %r810, %r810, %r987;
	// end inline asm
	add.s32 	%r1282, %r1273, %r808;
	xor.b32  	%r814, %r772, %r1282;
	// begin inline asm
	shf.r.wrap.b32 %r812, %r814, %r814, %r991;
	// end inline asm
	add.s32 	%r1283, %r1281, %r1005;
	add.s32 	%r1284, %r1283, %r812;
	xor.b32  	%r818, %r808, %r1284;
	// begin inline asm
	shf.r.wrap.b32 %r816, %r818, %r818, %r995;
	// end inline asm
	add.s32 	%r1285, %r816, %r1282;
	xor.b32  	%r822, %r812, %r1285;
	// begin inline asm
	shf.r.wrap.b32 %r820, %r822, %r822, %r999;
	// end inline asm
	add.s32 	%r1286, %r1266, %r1002;
	add.s32 	%r1287, %r1286, %r788;
	xor.b32  	%r826, %r1287, %r752;
	// begin inline asm
	shf.r.wrap.b32 %r824, %r826, %r826, %r987;
	// end inline asm
	add.s32 	%r1288, %r1279, %r824;
	xor.b32  	%r830, %r788, %r1288;
	// begin inline asm
	shf.r.wrap.b32 %r828, %r830, %r830, %r991;
	// end inline asm
	add.s32 	%r1289, %r1287, %r1012;
	add.s32 	%r1290, %r1289, %r828;
	xor.b32  	%r834, %r824, %r1290;
	// begin inline asm
	shf.r.wrap.b32 %r832, %r834, %r834, %r995;
	// end inline asm
	add.s32 	%r1291, %r832, %r1288;
	xor.b32  	%r838, %r828, %r1291;
	// begin inline asm
	shf.r.wrap.b32 %r836, %r838, %r838, %r999;
	// end inline asm
	add.s32 	%r1292, %r1272, %r1004;
	add.s32 	%r1293, %r1292, %r804;
	xor.b32  	%r842, %r1293, %r768;
	// begin inline asm
	shf.r.wrap.b32 %r840, %r842, %r842, %r987;
	// end inline asm
	add.s32 	%r1294, %r1261, %r840;
	xor.b32  	%r846, %r804, %r1294;
	// begin inline asm
	shf.r.wrap.b32 %r844, %r846, %r846, %r991;
	// end inline asm
	add.s32 	%r1295, %r1293, %r1008;
	add.s32 	%r1296, %r1295, %r844;
	xor.b32  	%r850, %r840, %r1296;
	// begin inline asm
	shf.r.wrap.b32 %r848, %r850, %r850, %r995;
	// end inline asm
	add.s32 	%r1297, %r848, %r1294;
	xor.b32  	%r854, %r844, %r1297;
	// begin inline asm
	shf.r.wrap.b32 %r852, %r854, %r854, %r999;
	// end inline asm
	add.s32 	%r1298, %r1278, %r1006;
	add.s32 	%r1299, %r1298, %r756;
	xor.b32  	%r858, %r1299, %r784;
	// begin inline asm
	shf.r.wrap.b32 %r856, %r858, %r858, %r987;
	// end inline asm
	add.s32 	%r1300, %r1267, %r856;
	xor.b32  	%r862, %r756, %r1300;
	// begin inline asm
	shf.r.wrap.b32 %r860, %r862, %r862, %r991;
	// end inline asm
	add.s32 	%r1301, %r1299, %r1009;
	add.s32 	%r1302, %r1301, %r860;
	xor.b32  	%r866, %r856, %r1302;
	// begin inline asm
	shf.r.wrap.b32 %r864, %r866, %r866, %r995;
	// end inline asm
	add.s32 	%r1303, %r864, %r1300;
	xor.b32  	%r870, %r860, %r1303;
	// begin inline asm
	shf.r.wrap.b32 %r868, %r870, %r870, %r999;
	// end inline asm
	add.s32 	%r1304, %r1284, %r1013;
	add.s32 	%r1305, %r1304, %r868;
	xor.b32  	%r874, %r1305, %r832;
	// begin inline asm
	shf.r.wrap.b32 %r872, %r874, %r874, %r987;
	// end inline asm
	add.s32 	%r1306, %r1297, %r872;
	xor.b32  	%r878, %r868, %r1306;
	// begin inline asm
	shf.r.wrap.b32 %r876, %r878, %r878, %r991;
	// end inline asm
	add.s32 	%r1307, %r1305, %r1017;
	add.s32 	%r1308, %r1307, %r876;
	xor.b32  	%r882, %r872, %r1308;
	// begin inline asm
	shf.r.wrap.b32 %r880, %r882, %r882, %r995;
	// end inline asm
	add.s32 	%r1309, %r880, %r1306;
	xor.b32  	%r886, %r876, %r1309;
	// begin inline asm
	shf.r.wrap.b32 %r884, %r886, %r886, %r999;
	// end inline asm
	add.s32 	%r1310, %r1290, %r1007;
	add.s32 	%r1311, %r1310, %r820;
	xor.b32  	%r890, %r1311, %r848;
	// begin inline asm
	shf.r.wrap.b32 %r888, %r890, %r890, %r987;
	// end inline asm
	add.s32 	%r1312, %r1303, %r888;
	xor.b32  	%r894, %r820, %r1312;
	// begin inline asm
	shf.r.wrap.b32 %r892, %r894, %r894, %r991;
	// end inline asm
	add.s32 	%r1313, %r1311, %r1002;
	add.s32 	%r1314, %r1313, %r892;
	xor.b32  	%r898, %r888, %r1314;
	// begin inline asm
	shf.r.wrap.b32 %r896, %r898, %r898, %r995;
	// end inline asm
	add.s32 	%r1315, %r896, %r1312;
	xor.b32  	%r902, %r892, %r1315;
	// begin inline asm
	shf.r.wrap.b32 %r900, %r902, %r902, %r999;
	// end inline asm
	add.s32 	%r1316, %r1296, %r1003;
	add.s32 	%r1317, %r1316, %r836;
	xor.b32  	%r906, %r1317, %r864;
	// begin inline asm
	shf.r.wrap.b32 %r904, %r906, %r906, %r987;
	// end inline asm
	add.s32 	%r1318, %r1285, %r904;
	xor.b32  	%r910, %r836, %r1318;
	// begin inline asm
	shf.r.wrap.b32 %r908, %r910, %r910, %r991;
	// end inline asm
	add.s32 	%r1319, %r1317, %r1011;
	add.s32 	%r1320, %r1319, %r908;
	xor.b32  	%r914, %r904, %r1320;
	// begin inline asm
	shf.r.wrap.b32 %r912, %r914, %r914, %r995;
	// end inline asm
	add.s32 	%r1321, %r912, %r1318;
	xor.b32  	%r918, %r908, %r1321;
	// begin inline asm
	shf.r.wrap.b32 %r916, %r918, %r918, %r999;
	// end inline asm
	add.s32 	%r1322, %r1302, %r1010;
	add.s32 	%r1323, %r1322, %r852;
	xor.b32  	%r922, %r1323, %r816;
	// begin inline asm
	shf.r.wrap.b32 %r920, %r922, %r922, %r987;
	// end inline asm
	add.s32 	%r1324, %r1291, %r920;
	xor.b32  	%r926, %r852, %r1324;
	// begin inline asm
	shf.r.wrap.b32 %r924, %r926, %r926, %r991;
	// end inline asm
	add.s32 	%r1325, %r1323, %r1008;
	add.s32 	%r1326, %r1325, %r924;
	xor.b32  	%r930, %r920, %r1326;
	// begin inline asm
	shf.r.wrap.b32 %r928, %r930, %r930, %r995;
	// end inline asm
	add.s32 	%r1327, %r928, %r1324;
	xor.b32  	%r934, %r924, %r1327;
	// begin inline asm
	shf.r.wrap.b32 %r932, %r934, %r934, %r999;
	// end inline asm
	add.s32 	%r1328, %r1308, %r1016;
	add.s32 	%r1329, %r1328, %r900;
	xor.b32  	%r938, %r1329, %r928;
	// begin inline asm
	shf.r.wrap.b32 %r936, %r938, %r938, %r987;
	// end inline asm
	add.s32 	%r1330, %r1321, %r936;
	xor.b32  	%r942, %r900, %r1330;
	// begin inline asm
	shf.r.wrap.b32 %r940, %r942, %r942, %r991;
	// end inline asm
	add.s32 	%r1331, %r1329, %r1012;
	add.s32 	%r1332, %r1331, %r940;
	xor.b32  	%r946, %r936, %r1332;
	// begin inline asm
	shf.r.wrap.b32 %r944, %r946, %r946, %r995;
	// end inline asm
	add.s32 	%r1333, %r944, %r1330;
	xor.b32  	%r950, %r940, %r1333;
	// begin inline asm
	shf.r.wrap.b32 %r948, %r950, %r950, %r999;
	// end inline asm
	add.s32 	%r1334, %r1314, %r1004;
	add.s32 	%r1335, %r1334, %r916;
	xor.b32  	%r954, %r1335, %r880;
	// begin inline asm
	shf.r.wrap.b32 %r952, %r954, %r954, %r987;
	// end inline asm
	add.s32 	%r1336, %r1327, %r952;
	xor.b32  	%r958, %r916, %r1336;
	// begin inline asm
	shf.r.wrap.b32 %r956, %r958, %r958, %r991;
	// end inline asm
	add.s32 	%r1337, %r1335, %r1014;
	add.s32 	%r1338, %r1337, %r956;
	xor.b32  	%r962, %r952, %r1338;
	// begin inline asm
	shf.r.wrap.b32 %r960, %r962, %r962, %r995;
	// end inline asm
	add.s32 	%r1339, %r960, %r1336;
	xor.b32  	%r966, %r956, %r1339;
	// begin inline asm
	shf.r.wrap.b32 %r964, %r966, %r966, %r999;
	// end inline asm
	add.s32 	%r1340, %r1320, %r1005;
	add.s32 	%r1341, %r1340, %r932;
	xor.b32  	%r970, %r1341, %r896;
	// begin inline asm
	shf.r.wrap.b32 %r968, %r970, %r970, %r987;
	// end inline asm
	add.s32 	%r1342, %r1309, %r968;
	xor.b32  	%r974, %r932, %r1342;
	// begin inline asm
	shf.r.wrap.b32 %r972, %r974, %r974, %r991;
	// end inline asm
	add.s32 	%r1343, %r1341, %r1006;
	add.s32 	%r1344, %r1343, %r972;
	xor.b32  	%r978, %r968, %r1344;
	// begin inline asm
	shf.r.wrap.b32 %r976, %r978, %r978, %r995;
	// end inline asm
	add.s32 	%r1345, %r976, %r1342;
	xor.b32  	%r982, %r972, %r1345;
	// begin inline asm
	shf.r.wrap.b32 %r980, %r982, %r982, %r999;
	// end inline asm
	add.s32 	%r1346, %r1326, %r1009;
	add.s32 	%r1347, %r1346, %r884;
	xor.b32  	%r986, %r1347, %r912;
	// begin inline asm
	shf.r.wrap.b32 %r984, %r986, %r986, %r987;
	// end inline asm
	add.s32 	%r1348, %r1315, %r984;
	xor.b32  	%r990, %r884, %r1348;
	// begin inline asm
	shf.r.wrap.b32 %r988, %r990, %r990, %r991;
	// end inline asm
	add.s32 	%r1349, %r1347, %r1015;
	add.s32 	%r1350, %r1349, %r988;
	xor.b32  	%r994, %r984, %r1350;
	// begin inline asm
	shf.r.wrap.b32 %r992, %r994, %r994, %r995;
	// end inline asm
	add.s32 	%r1351, %r992, %r1348;
	xor.b32  	%r998, %r988, %r1351;
	// begin inline asm
	shf.r.wrap.b32 %r996, %r998, %r998, %r999;
	// end inline asm
	xor.b32  	%r1563, %r1332, %r1345;
	xor.b32  	%r1564, %r1338, %r1351;
	xor.b32  	%r1565, %r1344, %r1333;
	xor.b32  	%r1566, %r1350, %r1339;
	xor.b32  	%r1567, %r996, %r960;
	xor.b32  	%r1568, %r948, %r976;
	xor.b32  	%r1569, %r964, %r992;
	xor.b32  	%r1570, %r980, %r944;
	add.s32 	%r1571, %r1571, 1;
	setp.ne.s32 	%p9, %r1571, 4;
	@%p9 bra 	$L__BB1_7;
$L__BB1_10:
	bar.sync 	0;
	mov.b32 	%r1575, 0;
	mov.b32 	%r1574, 50240;
	mov.u32 	%r1581, %r1575;
	mov.u32 	%r1582, %r1575;
$L__BB1_11:
	min.u32 	%r1354, %r1574, 1024;
	add.s32 	%r1355, %r1354, 3;
	shr.u32 	%r40, %r1355, 2;
	sub.s32 	%r1356, 50240, %r1575;
	min.u32 	%r41, %r1356, 1024;
	add.s32 	%r1357, %r1354, 63;
	shr.u32 	%r42, %r1357, 6;
	shl.b32 	%r43, %r42, 4;
	setp.ge.u32 	%p10, %r4, %r43;
	mov.u32 	%r1578, %r4;
	@%p10 bra 	$L__BB1_12;
	bra.uni 	$L__BB1_21;
$L__BB1_12:
	setp.ge.u32 	%p92, %r4, %r40;
	mov.u32 	%r1579, %r4;
	@%p92 bra 	$L__BB1_14;
$L__BB1_13:
	shl.b32 	%r1537, %r1579, 6;
	mov.u32 	%r1538, smem;
	add.s32 	%r1539, %r1538, %r1537;
	mov.b32 	%r1540, 0;
	st.shared.v4.u32 	[%r1539+16448], {%r1540, %r1540, %r1540, %r1540};
	st.shared.v4.u32 	[%r1539+16464], {%r1540, %r1540, %r1540, %r1540};
	st.shared.v4.u32 	[%r1539+16480], {%r1540, %r1540, %r1540, %r1540};
	st.shared.v4.u32 	[%r1539+16496], {%r1540, %r1540, %r1540, %r1540};
	add.s32 	%r1579, %r1579, %r5;
	setp.lt.u32 	%p93, %r1579, %r40;
	@%p93 bra 	$L__BB1_13;
$L__BB1_14:
	bar.sync 	0;
	mov.b32 	%r1580, 0;
$L__BB1_15:
	.pragma "nounroll";
	add.s32 	%r1550, %r7, %r1580;
	shl.b32 	%r1551, %r1550, 2;
	mov.u32 	%r1552, smem;
	add.s32 	%r1553, %r1552, %r1551;
	ld.shared.u32 	%r1543, [%r1553];
	shl.b32 	%r1554, %r1580, 4;
	add.s32 	%r1555, %r1554, %r2;
	shl.b32 	%r1556, %r1555, 2;
	add.s32 	%r1557, %r1552, %r1556;
	ld.shared.u32 	%r1544, [%r1557+16448];
	// begin inline asm
	dp4a.s32.s32 %r1582, %r1543, %r1544, %r1582;
	// end inline asm
	mov.b32 	%r1547, 16843009;
	// begin inline asm
	dp4a.s32.s32 %r1581, %r1547, %r1544, %r1581;
	// end inline asm
	add.s32 	%r1580, %r1580, 1;
	setp.ne.s32 	%p94, %r1580, %r40;
	@%p94 bra 	$L__BB1_15;
	bar.sync 	0;
	add.s32 	%r73, %r1575, 1024;
	setp.lt.u32 	%p95, %r1575, 49216;
	add.s32 	%r1574, %r1574, -1024;
	mov.u32 	%r1575, %r73;
	@%p95 bra 	$L__BB1_11;
	setp.eq.s64 	%p96, %rd9, 0;
	shl.b32 	%r1558, %r1581, 7;
	add.s32 	%r1559, %r1558, %r1582;
	st.shared.u32 	[%r8], %r1559;
	bar.sync 	0;
	or.b32  	%r1560, %r1562, %r3;
	setp.ne.s32 	%p97, %r1560, 0;
	or.pred  	%p98, %p96, %p97;
	@%p98 bra 	$L__BB1_19;
	ld.shared.u32 	%r1561, [_ZZ23solve_nonce_range_fusedE5tileC];
	st.global.u32 	[%rd3], %r1561;
$L__BB1_19:
	add.s32 	%r1562, %r1562, %r9;
	setp.lt.s32 	%p99, %r1562, %r76;
	@%p99 bra 	$L__BB1_5;
$L__BB1_20:
	ret;
$L__BB1_21:
	rem.u32 	%r45, %r1578, %r42;
	shl.b32 	%r46, %r45, 6;
	setp.ge.u32 	%p11, %r46, %r41;
	@%p11 bra 	$L__BB1_39;
	shl.b32 	%r47, %r45, 4;
	setp.ge.u32 	%p12, %r47, %r40;
	@%p12 bra 	$L__BB1_39;
	div.u32 	%r1358, %r1578, %r42;
	shl.b32 	%r1359, %r1358, 8;
	add.s32 	%r1360, %r46, 1;
	add.s32 	%r48, %r46, 2;
	add.s32 	%r49, %r46, 3;
	setp.lt.u32 	%p13, %r1360, %r41;
	selp.b32 	%r1361, 0, 32768, %p13;
	setp.lt.u32 	%p14, %r48, %r41;
	selp.b32 	%r1362, 0, 8388608, %p14;
	setp.lt.u32 	%p15, %r49, %r41;
	selp.b32 	%r1363, 0, -2147483648, %p15;
	or.b32  	%r1364, %r1361, %r1362;
	or.b32  	%r1365, %r1364, %r1363;
	add.s32 	%r1366, %r1359, %r47;
	shl.b32 	%r1367, %r1366, 2;
	mov.u32 	%r1368, smem;
	add.s32 	%r50, %r1368, %r1367;
	st.shared.u32 	[%r50], %r1365;
	mul.lo.s32 	%r51, %r45, -48;
	add.s32 	%r1369, %r1360, %r51;
	setp.ge.u32 	%p16, %r1369, %r40;
	@%p16 bra 	$L__BB1_39;
	add.s32 	%r52, %r46, 4;
	add.s32 	%r53, %r46, 5;
	add.s32 	%r54, %r46, 6;
	add.s32 	%r55, %r46, 7;
	setp.lt.u32 	%p17, %r52, %r41;
	selp.b32 	%r1370, 0, 128, %p17;
	setp.lt.u32 	%p18, %r53, %r41;
	selp.b32 	%r1371, 0, 32768, %p18;
	setp.lt.u32 	%p19, %r54, %r41;
	selp.b32 	%r1372, 0, 8388608, %p19;
	setp.lt.u32 	%p20, %r55, %r41;
	selp.b32 	%r1373, 0, -2147483648, %p20;
	or.b32  	%r1374, %r1371, %r1370;
	or.b32  	%r1375, %r1374, %r1372;
	or.b32  	%r1376, %r1375, %r1373;
	st.shared.u32 	[%r50+4], %r1376;
	add.s32 	%r1377, %r48, %r51;
	setp.ge.u32 	%p21, %r1377, %r40;
	@%p21 bra 	$L__BB1_39;
	add.s32 	%r56, %r46, 8;
	add.s32 	%r57, %r46, 9;
	add.s32 	%r58, %r46, 10;
	add.s32 	%r59, %r46, 11;
	setp.lt.u32 	%p22, %r56, %r41;
	selp.b32 	%r1378, 0, 128, %p22;
	setp.lt.u32 	%p23, %r57, %r41;
	selp.b32 	%r1379, 0, 32768, %p23;
	setp.lt.u32 	%p24, %r58, %r41;
	selp.b32 	%r1380, 0, 8388608, %p24;
	setp.lt.u32 	%p25, %r59, %r41;
	selp.b32 	%r1381, 0, -2147483648, %p25;
	or.b32  	%r1382, %r1379, %r1378;
	or.b32  	%r1383, %r1382, %r1380;
	or.b32  	%r1384, %r1383, %r1381;
	st.shared.u32 	[%r50+8], %r1384;
	add.s32 	%r1385, %r49, %r51;
	setp.ge.u32 	%p26, %r1385, %r40;
	@%p26 bra 	$L__BB1_39;
	add.s32 	%r60, %r46, 12;
	add.s32 	%r61, %r46, 13;
	add.s32 	%r62, %r46, 14;
	add.s32 	%r63, %r46, 15;
	setp.lt.u32 	%p27, %r60, %r41;
	selp.b32 	%r1386, 0, 128, %p27;
	setp.lt.u32 	%p28, %r61, %r41;
	selp.b32 	%r1387, 0, 32768, %p28;
	setp.lt.u32 	%p29, %r62, %r41;
	selp.b32 	%r1388, 0, 8388608, %p29;
	setp.lt.u32 	%p30, %r63, %r41;
	selp.b32 	%r1389, 0, -2147483648, %p30;
	or.b32  	%r1390, %r1387, %r1386;
	or.b32  	%r1391, %r1390, %r1388;
	or.b32  	%r1392, %r1391, %r1389;
	st.shared.u32 	[%r50+12], %r1392;
	add.s32 	%r1393, %r52, %r51;
	setp.ge.u32 	%p31, %r1393, %r40;
	@%p31 bra 	$L__BB1_39;
	add.s32 	%r1394, %r46, 16;
	add.s32 	%r1395, %r46, 17;
	add.s32 	%r1396, %r46, 18;
	add.s32 	%r1397, %r46, 19;
	setp.lt.u32 	%p32, %r1394, %r41;
	selp.b32 	%r1398, 0, 128, %p32;
	setp.lt.u32 	%p33, %r1395, %r41;
	selp.b32 	%r1399, 0, 32768, %p33;
	setp.lt.u32 	%p34, %r1396, %r41;
	selp.b32 	%r1400, 0, 8388608, %p34;
	setp.lt.u32 	%p35, %r1397, %r41;
	selp.b32 	%r1401, 0, -2147483648, %p35;
	or.b32  	%r1402, %r1399, %r1398;
	or.b32  	%r1403, %r1402, %r1400;
	or.b32  	%r1404, %r1403, %r1401;
	st.shared.u32 	[%r50+16], %r1404;
	add.s32 	%r1405, %r53, %r51;
	setp.ge.u32 	%p36, %r1405, %r40;
	@%p36 bra 	$L__BB1_39;
	add.s32 	%r1406, %r46, 20;
	add.s32 	%r1407, %r46, 21;
	add.s32 	%r1408, %r46, 22;
	add.s32 	%r1409, %r46, 23;
	setp.lt.u32 	%p37, %r1406, %r41;
	selp.b32 	%r1410, 0, 128, %p37;
	setp.lt.u32 	%p38, %r1407, %r41;
	selp.b32 	%r1411, 0, 32768, %p38;
	setp.lt.u32 	%p39, %r1408, %r41;
	selp.b32 	%r1412, 0, 8388608, %p39;
	setp.lt.u32 	%p40, %r1409, %r41;
	selp.b32 	%r1413, 0, -2147483648, %p40;
	or.b32  	%r1414, %r1411, %r1410;
	or.b32  	%r1415, %r1414, %r1412;
	or.b32  	%r1416, %r1415, %r1413;
	st.shared.u32 	[%r50+20], %r1416;
	add.s32 	%r1417, %r54, %r51;
	setp.ge.u32 	%p41, %r1417, %r40;
	@%p41 bra 	$L__BB1_39;
	add.s32 	%r1418, %r46, 24;
	add.s32 	%r1419, %r46, 25;
	add.s32 	%r1420, %r46, 26;
	add.s32 	%r1421, %r46, 27;
	setp.lt.u32 	%p42, %r1418, %r41;
	selp.b32 	%r1422, 0, 128, %p42;
	setp.lt.u32 	%p43, %r1419, %r41;
	selp.b32 	%r1423, 0, 32768, %p43;
	setp.lt.u32 	%p44, %r1420, %r41;
	selp.b32 	%r1424, 0, 8388608, %p44;
	setp.lt.u32 	%p45, %r1421, %r41;
	selp.b32 	%r1425, 0, -2147483648, %p45;
	or.b32  	%r1426, %r1423, %r1422;
	or.b32  	%r1427, %r1426, %r1424;
	or.b32  	%r1428, %r1427, %r1425;
	st.shared.u32 	[%r50+24], %r1428;
	add.s32 	%r1429, %r55, %r51;
	setp.ge.u32 	%p46, %r1429, %r40;
	@%p46 bra 	$L__BB1_39;
	add.s32 	%r1430, %r46, 28;
	add.s32 	%r1431, %r46, 29;
	add.s32 	%r1432, %r46, 30;
	add.s32 	%r1433, %r46, 31;
	setp.lt.u32 	%p47, %r1430, %r41;
	selp.b32 	%r1434, 0, 128, %p47;
	setp.lt.u32 	%p48, %r1431, %r41;
	selp.b32 	%r1435, 0, 32768, %p48;
	setp.lt.u32 	%p49, %r1432, %r41;
	selp.b32 	%r1436, 0, 8388608, %p49;
	setp.lt.u32 	%p50, %r1433, %r41;
	selp.b32 	%r1437, 0, -2147483648, %p50;
	or.b32  	%r1438, %r1435, %r1434;
	or.b32  	%r1439, %r1438, %r1436;
	or.b32  	%r1440, %r1439, %r1437;
	st.shared.u32 	[%r50+28], %r1440;
	add.s32 	%r1441, %r56, %r51;
	setp.ge.u32 	%p51, %r1441, %r40;
	@%p51 bra 	$L__BB1_39;
	add.s32 	%r1442, %r46, 32;
	add.s32 	%r1443, %r46, 33;
	add.s32 	%r1444, %r46, 34;
	add.s32 	%r1445, %r46, 35;
	setp.lt.u32 	%p52, %r1442, %r41;
	selp.b32 	%r1446, 0, 128, %p52;
	setp.lt.u32 	%p53, %r1443, %r41;
	selp.b32 	%r1447, 0, 32768, %p53;
	setp.lt.u32 	%p54, %r1444, %r41;
	selp.b32 	%r1448, 0, 8388608, %p54;
	setp.lt.u32 	%p55, %r1445, %r41;
	selp.b32 	%r1449, 0, -2147483648, %p55;
	or.b32  	%r1450, %r1447, %r1446;
	or.b32  	%r1451, %r1450, %r1448;
	or.b32  	%r1452, %r1451, %r1449;
	st.shared.u32 	[%r50+32], %r1452;
	add.s32 	%r1453, %r57, %r51;
	setp.ge.u32 	%p56, %r1453, %r40;
	@%p56 bra 	$L__BB1_39;
	add.s32 	%r1454, %r46, 36;
	add.s32 	%r1455, %r46, 37;
	add.s32 	%r1456, %r46, 38;
	add.s32 	%r1457, %r46, 39;
	setp.lt.u32 	%p57, %r1454, %r41;
	selp.b32 	%r1458, 0, 128, %p57;
	setp.lt.u32 	%p58, %r1455, %r41;
	selp.b32 	%r1459, 0, 32768, %p58;
	setp.lt.u32 	%p59, %r1456, %r41;
	selp.b32 	%r1460, 0, 8388608, %p59;
	setp.lt.u32 	%p60, %r1457, %r41;
	selp.b32 	%r1461, 0, -2147483648, %p60;
	or.b32  	%r1462, %r1459, %r1458;
	or.b32  	%r1463, %r1462, %r1460;
	or.b32  	%r1464, %r1463, %r1461;
	st.shared.u32 	[%r50+36], %r1464;
	add.s32 	%r1465, %r58, %r51;
	setp.ge.u32 	%p61, %r1465, %r40;
	@%p61 bra 	$L__BB1_39;
	add.s32 	%r1466, %r46, 40;
	add.s32 	%r1467, %r46, 41;
	add.s32 	%r1468, %r46, 42;
	add.s32 	%r1469, %r46, 43;
	setp.lt.u32 	%p62, %r1466, %r41;
	selp.b32 	%r1470, 0, 128, %p62;
	setp.lt.u32 	%p63, %r1467, %r41;
	selp.b32 	%r1471, 0, 32768, %p63;
	setp.lt.u32 	%p64, %r1468, %r41;
	selp.b32 	%r1472, 0, 8388608, %p64;
	setp.lt.u32 	%p65, %r1469, %r41;
	selp.b32 	%r1473, 0, -2147483648, %p65;
	or.b32  	%r1474, %r1471, %r1470;
	or.b32  	%r1475, %r1474, %r1472;
	or.b32  	%r1476, %r1475, %r1473;
	st.shared.u32 	[%r50+40], %r1476;
	add.s32 	%r1477, %r59, %r51;
	setp.ge.u32 	%p66, %r1477, %r40;
	@%p66 bra 	$L__BB1_39;
	add.s32 	%r1478, %r46, 44;
	add.s32 	%r1479, %r46, 45;
	add.s32 	%r1480, %r46, 46;
	add.s32 	%r1481, %r46, 47;
	setp.lt.u32 	%p67, %r1478, %r41;
	selp.b32 	%r1482, 0, 128, %p67;
	setp.lt.u32 	%p68, %r1479, %r41;
	selp.b32 	%r1483, 0, 32768, %p68;
	setp.lt.u32 	%p69, %r1480, %r41;
	selp.b32 	%r1484, 0, 8388608, %p69;
	setp.lt.u32 	%p70, %r1481, %r41;
	selp.b32 	%r1485, 0, -2147483648, %p70;
	or.b32  	%r1486, %r1483, %r1482;
	or.b32  	%r1487, %r1486, %r1484;
	or.b32  	%r1488, %r1487, %r1485;
	st.shared.u32 	[%r50+44], %r1488;
	add.s32 	%r1489, %r60, %r51;
	setp.ge.u32 	%p71, %r1489, %r40;
	@%p71 bra 	$L__BB1_39;
	add.s32 	%r1490, %r46, 48;
	add.s32 	%r1491, %r46, 49;
	add.s32 	%r1492, %r46, 50;
	add.s32 	%r1493, %r46, 51;
	setp.lt.u32 	%p72, %r1490, %r41;
	selp.b32 	%r1494, 0, 128, %p72;
	setp.lt.u32 	%p73, %r1491, %r41;
	selp.b32 	%r1495, 0, 32768, %p73;
	setp.lt.u32 	%p74, %r1492, %r41;
	selp.b32 	%r1496, 0, 8388608, %p74;
	setp.lt.u32 	%p75, %r1493, %r41;
	selp.b32 	%r1497, 0, -2147483648, %p75;
	or.b32  	%r1498, %r1495, %r1494;
	or.b32  	%r1499, %r1498, %r1496;
	or.b32  	%r1500, %r1499, %r1497;
	st.shared.u32 	[%r50+48], %r1500;
	add.s32 	%r1501, %r61, %r51;
	setp.ge.u32 	%p76, %r1501, %r40;
	@%p76 bra 	$L__BB1_39;
	add.s32 	%r1502, %r46, 52;
	add.s32 	%r1503, %r46, 53;
	add.s32 	%r1504, %r46, 54;
	add.s32 	%r1505, %r46, 55;
	setp.lt.u32 	%p77, %r1502, %r41;
	selp.b32 	%r1506, 0, 128, %p77;
	setp.lt.u32 	%p78, %r1503, %r41;
	selp.b32 	%r1507, 0, 32768, %p78;
	setp.lt.u32 	%p79, %r1504, %r41;
	selp.b32 	%r1508, 0, 8388608, %p79;
	setp.lt.u32 	%p80, %r1505, %r41;
	selp.b32 	%r1509, 0, -2147483648, %p80;
	or.b32  	%r1510, %r1507, %r1506;
	or.b32  	%r1511, %r1510, %r1508;
	or.b32  	%r1512, %r1511, %r1509;
	st.shared.u32 	[%r50+52], %r1512;
	add.s32 	%r1513, %r62, %r51;
	setp.ge.u32 	%p81, %r1513, %r40;
	@%p81 bra 	$L__BB1_39;
	add.s32 	%r1514, %r46, 56;
	add.s32 	%r1515, %r46, 57;
	add.s32 	%r1516, %r46, 58;
	add.s32 	%r1517, %r46, 59;
	setp.lt.u32 	%p82, %r1514, %r41;
	selp.b32 	%r1518, 0, 128, %p82;
	setp.lt.u32 	%p83, %r1515, %r41;
	selp.b32 	%r1519, 0, 32768, %p83;
	setp.lt.u32 	%p84, %r1516, %r41;
	selp.b32 	%r1520, 0, 8388608, %p84;
	setp.lt.u32 	%p85, %r1517, %r41;
	selp.b32 	%r1521, 0, -2147483648, %p85;
	or.b32  	%r1522, %r1519, %r1518;
	or.b32  	%r1523, %r1522, %r1520;
	or.b32  	%r1524, %r1523, %r1521;
	st.shared.u32 	[%r50+56], %r1524;
	add.s32 	%r1525, %r63, %r51;
	setp.ge.u32 	%p86, %r1525, %r40;
	@%p86 bra 	$L__BB1_39;
	add.s32 	%r1526, %r46, 60;
	add.s32 	%r1527, %r46, 61;
	add.s32 	%r1528, %r46, 62;
	add.s32 	%r1529, %r46, 63;
	setp.lt.u32 	%p87, %r1526, %r41;
	selp.b32 	%r1530, 0, 128, %p87;
	setp.lt.u32 	%p88, %r1527, %r41;
	selp.b32 	%r1531, 0, 32768, %p88;
	setp.lt.u32 	%p89, %r1528, %r41;
	selp.b32 	%r1532, 0, 8388608, %p89;
	setp.lt.u32 	%p90, %r1529, %r41;
	selp.b32 	%r1533, 0, -2147483648, %p90;
	or.b32  	%r1534, %r1531, %r1530;
	or.b32  	%r1535, %r1534, %r1532;
	or.b32  	%r1536, %r1535, %r1533;
	st.shared.u32 	[%r50+60], %r1536;
$L__BB1_39:
	add.s32 	%r1578, %r1578, %r5;
	setp.lt.u32 	%p91, %r1578, %r43;
	@%p91 bra 	$L__BB1_21;
	bra.uni 	$L__BB1_12;

}


// ===== COMPILED SASS (sm_100) =====

	.target	sm_100

	.elftype	@"ET_EXEC"


//--------------------- .note.nv.tkinfo           --------------------------
	.section	.note.nv.tkinfo,"",@"SHT_NOTE"
	.sectionflags	@"SHF_NOTE_NV_TKINFO"
	.tkinfo
        /*0018*/ 	.word	0x00000002
        /*0030*/ 	.string	""
        /*0030*/ 	.string	"ptxas"
        /*0030*/ 	.string	"Cuda compilation tools, release 13.0, V13.0.88"
        /*0030*/ 	.string	"Build cuda_13.0.r13.0/compiler.36424714_0"
        /*0030*/ 	.string	"-arch sm_100 -m 64 "



//--------------------- .note.nv.cuinfo           --------------------------
	.section	.note.nv.cuinfo,"",@"SHT_NOTE"
	.sectionflags	@"SHF_NOTE_NV_CUINFO"
        /*0018*/ 	.short	0x0002
        /*001a*/ 	.short	0x0064
        /*001c*/ 	.short	0x0082
	.zero		2


//--------------------- .nv.info                  --------------------------
	.section	.nv.info,"",@"SHT_CUDA_INFO"
	.align	4


	//----- nvinfo : EIATTR_REGCOUNT
	.align		4
        /*0000*/ 	.byte	0x04, 0x2f
        /*0002*/ 	.short	(.L_3 - .L_2)
	.align		4
.L_2:
        /*0004*/ 	.word	index@(compress)
        /*0008*/ 	.word	0x00000028


	//----- nvinfo : EIATTR_FRAME_SIZE
	.align		4
.L_3:
        /*000c*/ 	.byte	0x04, 0x11
        /*000e*/ 	.short	(.L_5 - .L_4)
	.align		4
.L_4:
        /*0010*/ 	.word	index@(compress)
        /*0014*/ 	.word	0x00000000


	//----- nvinfo : EIATTR_REGCOUNT
	.align		4
.L_5:
        /*0018*/ 	.byte	0x04, 0x2f
        /*001a*/ 	.short	(.L_7 - .L_6)
	.align		4
.L_6:
        /*001c*/ 	.word	index@(solve_nonce_range_fused)
        /*0020*/ 	.word	0x0000007e


	//----- nvinfo : EIATTR_FRAME_SIZE
	.align		4
.L_7:
        /*0024*/ 	.byte	0x04, 0x11
        /*0026*/ 	.short	(.L_9 - .L_8)
	.align		4
.L_8:
        /*0028*/ 	.word	index@(solve_nonce_range_fused)
        /*002c*/ 	.word	0x00000000


	//----- nvinfo : EIATTR_MIN_STACK_SIZE
	.align		4
.L_9:
        /*0030*/ 	.byte	0x04, 0x12
        /*0032*/ 	.short	(.L_11 - .L_10)
	.align		4
.L_10:
        /*0034*/ 	.word	index@(solve_nonce_range_fused)
        /*0038*/ 	.word	0x00000000


	//----- nvinfo : EIATTR_MIN_STACK_SIZE
	.align		4
.L_11:
        /*003c*/ 	.byte	0x04, 0x12
        /*003e*/ 	.short	(.L_13 - .L_12)
	.align		4
.L_12:
        /*0040*/ 	.word	index@(compress)
        /*0044*/ 	.word	0x00000000
.L_13:


//--------------------- .nv.compat                --------------------------
	.section	.nv.compat,"",@"SHT_CUDA_COMPAT_INFO"
	.align	4
        /*0000*/ 	.byte	0x02, 0x09, 0x00, 0x00, 0x02, 0x02, 0x01, 0x00, 0x02, 0x05, 0x05, 0x00, 0x03, 0x07, 0x01, 0x01
        /*0010*/ 	.byte	0x02, 0x03, 0x00, 0x00, 0x02, 0x06, 0x01, 0x00, 0x04, 0x0b, 0x08, 0x00, 0x09, 0x00, 0x00, 0x00
        /*0020*/ 	.byte	0x00, 0x00, 0x00, 0x00


//--------------------- .nv.info.solve_nonce_range_fused --------------------------
	.section	.nv.info.solve_nonce_range_fused,"",@"SHT_CUDA_INFO"
	.sectionflags	@""
	.align	4


	//----- nvinfo : EIATTR_CUDA_API_VERSION
	.align		4
        /*0000*/ 	.byte	0x04, 0x37
        /*0002*/ 	.short	(.L_15 - .L_14)
.L_14:
        /*0004*/ 	.word	0x00000082


	//----- nvinfo : EIATTR_KPARAM_INFO
	.align		4
.L_15:
        /*0008*/ 	.byte	0x04, 0x17
        /*000a*/ 	.short	(.L_17 - .L_16)
.L_16:
        /*000c*/ 	.word	0x00000000
        /*0010*/ 	.short	0x0004
        /*0012*/ 	.short	0x0020
        /*0014*/ 	.byte	0x00, 0xf5, 0x21, 0x00


	//----- nvinfo : EIATTR_KPARAM_INFO
	.align		4
.L_17:
        /*0018*/ 	.byte	0x04, 0x17
        /*001a*/ 	.short	(.L_19 - .L_18)
.L_18:
        /*001c*/ 	.word	0x00000000
        /*0020*/ 	.short	0x0003
        /*0022*/ 	.short	0x0018
        /*0024*/ 	.byte	0x00, 0xf0, 0x11, 0x00


	//----- nvinfo : EIATTR_KPARAM_INFO
	.align		4
.L_19:
        /*0028*/ 	.byte	0x04, 0x17
        /*002a*/ 	.short	(.L_21 - .L_20)
.L_20:
        /*002c*/ 	.word	0x00000000
        /*0030*/ 	.short	0x0002
        /*0032*/ 	.short	0x0010
        /*0034*/ 	.byte	0x00, 0xf0, 0x21, 0x00


	//----- nvinfo : EIATTR_KPARAM_INFO
	.align		4
.L_21:
        /*0038*/ 	.byte	0x04, 0x17
        /*003a*/ 	.short	(.L_23 - .L_22)
.L_22:
        /*003c*/ 	.word	0x00000000
        /*0040*/ 	.short	0x0001
        /*0042*/ 	.short	0x0008
        /*0044*/ 	.byte	0x00, 0xf5, 0x21, 0x00


	//----- nvinfo : EIATTR_KPARAM_INFO
	.align		4
.L_23:
        /*0048*/ 	.byte	0x04, 0x17
        /*004a*/ 	.short	(.L_25 - .L_24)
.L_24:
        /*004c*/ 	.word	0x00000000
        /*0050*/ 	.short	0x0000
        /*0052*/ 	.short	0x0000
        /*0054*/ 	.byte	0x00, 0xf5, 0x21, 0x00


	//----- nvinfo : EIATTR_SPARSE_MMA_MASK
	.align		4
.L_25:
        /*0058*/ 	.byte	0x03, 0x50
        /*005a*/ 	.short	0x0000


	//----- nvinfo : EIATTR_MAXREG_COUNT
	.align		4
        /*005c*/ 	.byte	0x03, 0x1b
        /*005e*/ 	.short	0x0080


	//----- nvinfo : EIATTR_NUM_BARRIERS
	.align		4
        /*0060*/ 	.byte	0x02, 0x4c
        /*0062*/ 	.byte	0x01
	.zero		1


	//----- nvinfo : EIATTR_MERCURY_ISA_VERSION
	.align		4
        /*0064*/ 	.byte	0x03, 0x5f
        /*0066*/ 	.short	0x0101


	//----- nvinfo : EIATTR_INT_WARP_WIDE_INSTR_OFFSETS
	.align		4
        /*0068*/ 	.byte	0x04, 0x31
        /*006a*/ 	.short	(.L_27 - .L_26)


	//   ....[0]....
.L_26:
        /*006c*/ 	.word	0x00001f80


	//----- nvinfo : EIATTR_VRC_CTA_INIT_COUNT
	.align		4
.L_27:
        /*0070*/ 	.byte	0x02, 0x4a
	.zero		1
	.zero		1


	//----- nvinfo : EIATTR_EXIT_INSTR_OFFSETS
	.align		4
        /*0074*/ 	.byte	0x04, 0x1c
        /*0076*/ 	.short	(.L_29 - .L_28)


	//   ....[0]....
.L_28:
        /*0078*/ 	.word	0x00000040


	//   ....[1]....
        /*007c*/ 	.word	0x00001e60


	//   ....[2]....
        /*0080*/ 	.word	0x000057e0


	//----- nvinfo : EIATTR_MAX_THREADS
	.align		4
.L_29:
        /*0084*/ 	.byte	0x04, 0x05
        /*0086*/ 	.short	(.L_31 - .L_30)
.L_30:
        /*0088*/ 	.word	0x00000100
        /*008c*/ 	.word	0x00000001
        /*0090*/ 	.word	0x00000001


	//----- nvinfo : EIATTR_CRS_STACK_SIZE
	.align		4
.L_31:
        /*0094*/ 	.byte	0x04, 0x1e
        /*0096*/ 	.short	(.L_33 - .L_32)
.L_32:
        /*0098*/ 	.word	0x00000000


	//----- nvinfo : EIATTR_CBANK_PARAM_SIZE
	.align		4
.L_33:
        /*009c*/ 	.byte	0x03, 0x19
        /*009e*/ 	.short	0x0028


	//----- nvinfo : EIATTR_PARAM_CBANK
	.align		4
        /*00a0*/ 	.byte	0x04, 0x0a
        /*00a2*/ 	.short	(.L_35 - .L_34)
	.align		4
.L_34:
        /*00a4*/ 	.word	index@(.nv.constant0.solve_nonce_range_fused)
        /*00a8*/ 	.short	0x0380
        /*00aa*/ 	.short	0x0028


	//----- nvinfo : EIATTR_SW_WAR
	.align		4
.L_35:
        /*00ac*/ 	.byte	0x04, 0x36
        /*00ae*/ 	.short	(.L_37 - .L_36)
.L_36:
        /*00b0*/ 	.word	0x00000008
.L_37:


//--------------------- .nv.info.compress         --------------------------
	.section	.nv.info.compress,"",@"SHT_CUDA_INFO"
	.sectionflags	@""
	.align	4


	//----- nvinfo : EIATTR_CUDA_API_VERSION
	.align		4
        /*0000*/ 	.byte	0x04, 0x37
        /*0002*/ 	.short	(.L_39 - .L_38)
.L_38:
        /*0004*/ 	.word	0x00000082


	//----- nvinfo : EIATTR_KPARAM_INFO
	.align		4
.L_39:
        /*0008*/ 	.byte	0x04, 0x17
        /*000a*/ 	.short	(.L_41 - .L_40)
.L_40:
        /*000c*/ 	.word	0x00000000
        /*0010*/ 	.short	0x0005
        /*0012*/ 	.short	0x0020
        /*0014*/ 	.byte	0x00, 0xf5, 0x21, 0x00


	//----- nvinfo : EIATTR_KPARAM_INFO
	.align		4
.L_41:
        /*0018*/ 	.byte	0x04, 0x17
        /*001a*/ 	.short	(.L_43 - .L_42)
.L_42:
        /*001c*/ 	.word	0x00000000
        /*0020*/ 	.short	0x0004
        /*0022*/ 	.short	0x001c
        /*0024*/ 	.byte	0x00, 0xf0, 0x11, 0x00


	//----- nvinfo : EIATTR_KPARAM_INFO
	.align		4
.L_43:
        /*0028*/ 	.byte	0x04, 0x17
        /*002a*/ 	.short	(.L_45 - .L_44)
.L_44:
        /*002c*/ 	.word	0x00000000
        /*0030*/ 	.short	0x0003
        /*0032*/ 	.short	0x0018
        /*0034*/ 	.byte	0x00, 0xf0, 0x11, 0x00


	//----- nvinfo : EIATTR_KPARAM_INFO
	.align		4
.L_45:
        /*0038*/ 	.byte	0x04, 0x17
        /*003a*/ 	.short	(.L_47 - .L_46)
.L_46:
        /*003c*/ 	.word	0x00000000
        /*0040*/ 	.short	0x0002
        /*0042*/ 	.short	0x0010
        /*0044*/ 	.byte	0x00, 0xf0, 0x21, 0x00


	//----- nvinfo : EIATTR_KPARAM_INFO
	.align		4
.L_47:
        /*0048*/ 	.byte	0x04, 0x17
        /*004a*/ 	.short	(.L_49 - .L_48)
.L_48:
        /*004c*/ 	.word	0x00000000
        /*0050*/ 	.short	0x0001
        /*0052*/ 	.short	0x0008
        /*0054*/ 	.byte	0x00, 0xf5, 0x21, 0x00


	//----- nvinfo : EIATTR_KPARAM_INFO
	.align		4
.L_49:
        /*0058*/ 	.byte	0x04, 0x17
        /*005a*/ 	.short	(.L_51 - .L_50)
.L_50:
        /*005c*/ 	.word	0x00000000
        /*0060*/ 	.short	0x0000
        /*0062*/ 	.short	0x0000
        /*0064*/ 	.byte	0x00, 0xf5, 0x21, 0x00


	//----- nvinfo : EIATTR_SPARSE_MMA_MASK
	.align		4
.L_51:
        /*0068*/ 	.byte	0x03, 0x50
        /*006a*/ 	.short	0x0000


	//----- nvinfo : EIATTR_MAXREG_COUNT
	.align		4
        /*006c*/ 	.byte	0x03, 0x1b
        /*006e*/ 	.short	0x00ff


	//----- nvinfo : EIATTR_MERCURY_ISA_VERSION
	.align		4
        /*0070*/ 	.byte	0x03, 0x5f
        /*0072*/ 	.short	0x0101


	//----- nvinfo : EIATTR_VRC_CTA_INIT_COUNT
	.align		4
        /*0074*/ 	.byte	0x02, 0x4a
	.zero		1
	.zero		1


	//----- nvinfo : EIATTR_EXIT_INSTR_OFFSETS
	.align		4
        /*0078*/ 	.byte	0x04, 0x1c
        /*007a*/ 	.short	(.L_53 - .L_52)


	//   ....[0]....
.L_52:
        /*007c*/ 	.word	0x000000c0


	//   ....[1]....
        /*0080*/ 	.word	0x00002e20


	//----- nvinfo : EIATTR_CBANK_PARAM_SIZE
	.align		4
.L_53:
        /*0084*/ 	.byte	0x03, 0x19
        /*0086*/ 	.short	0x0028


	//----- nvinfo : EIATTR_PARAM_CBANK
	.align		4
        /*0088*/ 	.byte	0x04, 0x0a
        /*008a*/ 	.short	(.L_55 - .L_54)
	.align		4
.L_54:
        /*008c*/ 	.word	index@(.nv.constant0.compress)
        /*0090*/ 	.short	0x0380
        /*0092*/ 	.short	0x0028


	//----- nvinfo : EIATTR_SW_WAR
	.align		4
.L_55:
        /*0094*/ 	.byte	0x04, 0x36
        /*0096*/ 	.short	(.L_57 - .L_56)
.L_56:
        /*0098*/ 	.word	0x00000008
.L_57:


//--------------------- .nv.callgraph             --------------------------
	.section	.nv.callgraph,"",@"SHT_CUDA_CALLGRAPH"
	.align	4
	.sectionentsize	8
	.align		4
        /*0000*/ 	.word	0x00000000
	.align		4
        /*0004*/ 	.word	0xffffffff
	.align		4
        /*0008*/ 	.word	0x00000000
	.align		4
        /*000c*/ 	.word	0xfffffffe
	.align		4
        /*0010*/ 	.word	0x00000000
	.align		4
        /*0014*/ 	.word	0xfffffffd
	.align		4
        /*0018*/ 	.word	0x00000000
	.align		4
        /*001c*/ 	.word	0xfffffffc


//--------------------- .nv.constant3             --------------------------
	.section	.nv.constant3,"a",@progbits
	.align	4
.nv.constant3:
	.type		g_IV,@object
	.size		g_IV,(g_MSG_PERMUTATION - g_IV)
g_IV:
        /*0000*/ 	.byte	0x67, 0xe6, 0x09, 0x6a, 0x85, 0xae, 0x67, 0xbb, 0x72, 0xf3, 0x6e, 0x3c, 0x3a, 0xf5, 0x4f, 0xa5
        /*0010*/ 	.byte	0x7f, 0x52, 0x0e, 0x51, 0x8c, 0x68, 0x05, 0x9b, 0xab, 0xd9, 0x83, 0x1f, 0x19, 0xcd, 0xe0, 0x5b
	.type		g_MSG_PERMUTATION,@object
	.size		g_MSG_PERMUTATION,(.L_1 - g_MSG_PERMUTATION)
g_MSG_PERMUTATION:
        /*0020*/ 	.byte	0x02, 0x00, 0x00, 0x00, 0x06, 0x00, 0x00, 0x00, 0x03, 0x00, 0x00, 0x00, 0x0a, 0x00, 0x00, 0x00
        /*0030*/ 	.byte	0x07, 0x00, 0x00, 0x00, 0x00, 0x00, 0x00, 0x00, 0x04, 0x00, 0x00, 0x00, 0x0d, 0x00, 0x00, 0x00
        /*0040*/ 	.byte	0x01, 0x00, 0x00, 0x00, 0x0b, 0x00, 0x00, 0x00, 0x0c, 0x00, 0x00, 0x00, 0x05, 0x00, 0x00, 0x00
        /*0050*/ 	.byte	0x09, 0x00, 0x00, 0x00, 0x0e, 0x00, 0x00, 0x00, 0x0f, 0x00, 0x00, 0x00, 0x08, 0x00, 0x00, 0x00
.L_1:


//--------------------- .text.solve_nonce_range_fused --------------------------
	.section	.text.solve_nonce_range_fused,"ax",@progbits
	.align	128
        .global         solve_nonce_range_fused
        .type           solve_nonce_range_fused,@function
        .size           solve_nonce_range_fused,(.L_x_17 - solve_nonce_range_fused)
        .other          solve_nonce_range_fused,@"STO_CUDA_ENTRY STV_DEFAULT"
solve_nonce_range_fused:
.text.solve_nonce_range_fused:
[----:B------:R-:W-:Y:S01]  /*0000*/  LDC R1, c[0x0][0x37c] ;  /* 0x0000df00ff017b82 */ /* 0x000fe20000000800 */
[----:B------:R-:W0:Y:S01]  /*0010*/  S2R R0, SR_TID.Y ;  /* 0x0000000000007919 */ /* 0x000e220000002200 */
[----:B------:R-:W0:Y:S02]  /*0020*/  S2R R3, SR_TID.X ;  /* 0x0000000000037919 */ /* 0x000e240000002100 */
[----:B0-----:R-:W-:-:S13]  /*0030*/  LOP3.LUT P0, RZ, R0, 0xf0, R3, 0xc8, !PT ;  /* 0x000000f000ff7812 */ /* 0x001fda000780c803 */
[----:B------:R-:W-:Y:S05]  /*0040*/  @P0 EXIT ;  /* 0x000000000000094d */ /* 0x000fea0003800000 */
[----:B------:R-:W0:Y:S01]  /*0050*/  LDC R2, c[0x0][0x398] ;  /* 0x0000e600ff027b82 */ /* 0x000e220000000800 */
[----:B------:R-:W-:Y:S01]  /*0060*/  LOP3.LUT R121, R0, R3, RZ, 0xfc, !PT ;  /* 0x0000000300797212 */ /* 0x000fe200078efcff */
[----:B------:R-:W1:Y:S01]  /*0070*/  LDCU.64 UR12, c[0x0][0x358] ;  /* 0x00006b00ff0c77ac */ /* 0x000e620008000a00 */
[----:B------:R-:W-:Y:S02]  /*0080*/  BSSY.RECONVERGENT B0, `(.L_x_0) ;  /* 0x00001d7000007945 */ /* 0x000fe40003800200 */
[----:B------:R-:W-:-:S13]  /*0090*/  ISETP.NE.AND P0, PT, R121, RZ, PT ;  /* 0x000000ff7900720c */ /* 0x000fda0003f05270 */
[----:B------:R-:W-:Y:S05]  /*00a0*/  @P0 BRA `(.L_x_1) ;  /* 0x0000001c00500947 */ /* 0x000fea0003800000 */
[----:B------:R-:W1:Y:S02]  /*00b0*/  LDC.64 R122, c[0x0][0x380] ;  /* 0x0000e000ff7a7b82 */ /* 0x000e640000000a00 */
[----:B-1----:R-:W2:Y:S04]  /*00c0*/  LDG.E.U8.CONSTANT R118, desc[UR12][R122.64] ;  /* 0x0000000c7a767981 */ /* 0x002ea8000c1e9100 */
[----:B------:R-:W3:Y:S04]  /*00d0*/  LDG.E.U8.CONSTANT R117, desc[UR12][R122.64+0x1] ;  /* 0x0000010c7a757981 */ /* 0x000ee8000c1e9100 */
[----:B------:R-:W4:Y:S04]  /*00e0*/  LDG.E.U8.CONSTANT R116, desc[UR12][R122.64+0x2] ;  /* 0x0000020c7a747981 */ /* 0x000f28000c1e9100 */
[----:B------:R-:W5:Y:S04]  /*00f0*/  LDG.E.U8.CONSTANT R115, desc[UR12][R122.64+0x3] ;  /* 0x0000030c7a737981 */ /* 0x000f68000c1e9100 */
        /* <DEDUP_REMOVED lines=110> */
[----:B------:R-:W5:Y:S01]  /*07e0*/  LDG.E.U8.CONSTANT R66, desc[UR12][R122.64+0x72] ;  /* 0x0000720c7a427981 */ /* 0x000f62000c1e9100 */
[----:B------:R-:W1:Y:S01]  /*07f0*/  S2UR UR5, SR_CgaCtaId ;  /* 0x00000000000579c3 */ /* 0x000e620000008800 */
[----:B------:R-:W-:-:S02]  /*0800*/  UMOV UR4, 0x400 ;  /* 0x0000040000047882 */ /* 0x000fc40000000000 */
[----:B------:R-:W5:Y:S04]  /*0810*/  LDG.E.U8.CONSTANT R120, desc[UR12][R122.64+0x73] ;  /* 0x0000730c7a787981 */ /* 0x000f68000c1e9100 */
[----:B------:R-:W5:Y:S01]  /*0820*/  LDG.E.U8.CONSTANT R119, desc[UR12][R122.64+0x74] ;  /* 0x0000740c7a777981 */ /* 0x000f62000c1e9100 */
[----:B-1----:R-:W-:-:S09]  /*0830*/  ULEA UR4, UR5, UR4, 0x18 ;  /* 0x0000000405047291 */ /* 0x002fd2000f8ec0ff */
[----:B--2---:R1:W-:Y:S04]  /*0840*/  STS.U8 [UR4], R118 ;  /* 0x00000076ff007988 */ /* 0x0043e80008000004 */
[----:B---3--:R2:W-:Y:S04]  /*0850*/  STS.U8 [UR4+0x1], R117 ;  /* 0x00000175ff007988 */ /* 0x0085e80008000004 */
[----:B----4-:R3:W-:Y:S04]  /*0860*/  STS.U8 [UR4+0x2], R116 ;  /* 0x00000274ff007988 */ /* 0x0107e80008000004 */
[----:B-----5:R4:W-:Y:S04]  /*0870*/  STS.U8 [UR4+0x3], R115 ;  /* 0x00000373ff007988 */ /* 0x0209e80008000004 */
[----:B------:R5:W-:Y:S04]  /*0880*/  STS.U8 [UR4+0x4], R114 ;  /* 0x00000472ff007988 */ /* 0x000be80008000004 */
        /* <DEDUP_REMOVED lines=79> */
[----:B-1----:R-:W5:Y:S04]  /*0d80*/  LDG.E.U8.CONSTANT R118, desc[UR12][R122.64+0x75] ;  /* 0x0000750c7a767981 */ /* 0x002f68000c1e9100 */
[----:B--2---:R-:W2:Y:S04]  /*0d90*/  LDG.E.U8.CONSTANT R117, desc[UR12][R122.64+0x76] ;  /* 0x0000760c7a757981 */ /* 0x004ea8000c1e9100 */
[----:B---3--:R-:W3:Y:S04]  /*0da0*/  LDG.E.U8.CONSTANT R116, desc[UR12][R122.64+0x77] ;  /* 0x0000770c7a747981 */ /* 0x008ee8000c1e9100 */
[----:B----4-:R-:W4:Y:S04]  /*0db0*/  LDG.E.U8.CONSTANT R115, desc[UR12][R122.64+0x78] ;  /* 0x0000780c7a737981 */ /* 0x010f28000c1e9100 */
[----:B-----5:R-:W5:Y:S04]  /*0dc0*/  LDG.E.U8.CONSTANT R114, desc[UR12][R122.64+0x79] ;  /* 0x0000790c7a727981 */ /* 0x020f68000c1e9100 */
[----:B0-----:R-:W5:Y:S04]  /*0dd0*/  LDG.E.U8.CONSTANT R113, desc[UR12][R122.64+0x7a] ;  /* 0x00007a0c7a717981 */ /* 0x001f68000c1e9100 */
        /* <DEDUP_REMOVED lines=77> */
[----:B------:R-:W-:Y:S04]  /*12b0*/  STS.U8 [UR4+0x31], R69 ;  /* 0x00003145ff007988 */ /* 0x000fe80008000004 */
[----:B------:R-:W-:Y:S04]  /*12c0*/  STS.U8 [UR4+0x32], R68 ;  /* 0x00003244ff007988 */ /* 0x000fe80008000004 */
[----:B------:R-:W-:Y:S04]  /*12d0*/  STS.U8 [UR4+0x33], R67 ;  /* 0x00003343ff007988 */ /* 0x000fe80008000004 */
        /* <DEDUP_REMOVED lines=28> */
[----:B------:R-:W5:Y:S04]  /*14a0*/  LDG.E.U8.CONSTANT R38, desc[UR12][R122.64+0xc8] ;  /* 0x0000c80c7a267981 */ /* 0x000f68000c1e9100 */
[----:B0-----:R-:W5:Y:S04]  /*14b0*/  LDG.E.U8.CONSTANT R39, desc[UR12][R122.64+0xe7] ;  /* 0x0000e70c7a277981 */ /* 0x001f68000c1e9100 */
[----:B-1----:R-:W5:Y:S04]  /*14c0*/  LDG.E.U8.CONSTANT R40, desc[UR12][R122.64+0xc9] ;  /* 0x0000c90c7a287981 */ /* 0x002f68000c1e9100 */
[----:B--2---:R-:W2:Y:S04]  /*14d0*/  LDG.E.U8.CONSTANT R41, desc[UR12][R122.64+0xca] ;  /* 0x0000ca0c7a297981 */ /* 0x004ea8000c1e9100 */
[----:B---3--:R-:W3:Y:S04]  /*14e0*/  LDG.E.U8.CONSTANT R42, desc[UR12][R122.64+0xcb] ;  /* 0x0000cb0c7a2a7981 */ /* 0x008ee8000c1e9100 */
[----:B----4-:R-:W4:Y:S04]  /*14f0*/  LDG.E.U8.CONSTANT R43, desc[UR12][R122.64+0xcc] ;  /* 0x0000cc0c7a2b7981 */ /* 0x010f28000c1e9100 */
[----:B------:R-:W4:Y:S04]  /*1500*/  LDG.E.U8.CONSTANT R44, desc[UR12][R122.64+0xcd] ;  /* 0x0000cd0c7a2c7981 */ /* 0x000f28000c1e9100 */
        /* <DEDUP_REMOVED lines=25> */
[----:B------:R0:W-:Y:S04]  /*16a0*/  STS.U8 [UR4+0x73], R120 ;  /* 0x00007378ff007988 */ /* 0x0001e80008000004 */
[----:B------:R0:W-:Y:S04]  /*16b0*/  STS.U8 [UR4+0x74], R119 ;  /* 0x00007477ff007988 */ /* 0x0001e80008000004 */
[----:B------:R0:W-:Y:S04]  /*16c0*/  STS.U8 [UR4+0x75], R118 ;  /* 0x00007576ff007988 */ /* 0x0001e80008000004 */
[----:B------:R0:W-:Y:S04]  /*16d0*/  STS.U8 [UR4+0x76], R117 ;  /* 0x00007675ff007988 */ /* 0x0001e80008000004 */
[----:B------:R0:W-:Y:S04]  /*16e0*/  STS.U8 [UR4+0x77], R116 ;  /* 0x00007774ff007988 */ /* 0x0001e80008000004 */
[----:B------:R0:W-:Y:S04]  /*16f0*/  STS.U8 [UR4+0x78], R115 ;  /* 0x00007873ff007988 */ /* 0x0001e80008000004 */
        /* <DEDUP_REMOVED lines=82> */
[----:B--2---:R0:W-:Y:S04]  /*1c20*/  STS.U8 [UR4+0xca], R41 ;  /* 0x0000ca29ff007988 */ /* 0x0041e80008000004 */
[----:B---3--:R0:W-:Y:S04]  /*1c30*/  STS.U8 [UR4+0xcb], R42 ;  /* 0x0000cb2aff007988 */ /* 0x0081e80008000004 */
[----:B----4-:R0:W-:Y:S04]  /*1c40*/  STS.U8 [UR4+0xcc], R43 ;  /* 0x0000cc2bff007988 */ /* 0x0101e80008000004 */
        /* <DEDUP_REMOVED lines=25> */
[----:B------:R0:W-:Y:S02]  /*1de0*/  STS.U8 [UR4+0xe6], R69 ;  /* 0x0000e645ff007988 */ /* 0x0001e40008000004 */
.L_x_1:
[----:B-1----:R-:W-:Y:S05]  /*1df0*/  BSYNC.RECONVERGENT B0 ;  /* 0x0000000000007941 */ /* 0x002fea0003800200 */
.L_x_0:
[----:B------:R-:W0:Y:S08]  /*1e00*/  S2UR UR8, SR_CTAID.X ;  /* 0x00000000000879c3 */ /* 0x000e300000002500 */
[----:B------:R-:W-:Y:S06]  /*1e10*/  BAR.SYNC.DEFER_BLOCKING 0x0 ;  /* 0x0000000000007b1d */ /* 0x000fec0000010000 */
[----:B------:R-:W1:Y:S01]  /*1e20*/  LDCU UR7, c[0x0][0x360] ;  /* 0x00006c00ff0777ac */ /* 0x000e620008000800 */
[----:B------:R-:W1:Y:S01]  /*1e30*/  LDCU UR5, c[0x0][0x364] ;  /* 0x00006c80ff0577ac */ /* 0x000e620008000800 */
[----:B0-----:R-:W-:Y:S01]  /*1e40*/  ISETP.LE.AND P0, PT, R2, UR8, PT ;  /* 0x0000000802007c0c */ /* 0x001fe2000bf03270 */
[----:B-1----:R-:W-:-:S12]  /*1e50*/  UIMAD UR5, UR7, UR5, URZ ;  /* 0x00000005070572a4 */ /* 0x002fd8000f8e02ff */
[----:B------:R-:W-:Y:S05]  /*1e60*/  @P0 EXIT ;  /* 0x000000000000094d */ /* 0x000fea0003800000 */
[----:B------:R-:W0:Y:S01]  /*1e70*/  S2UR UR6, SR_CgaCtaId ;  /* 0x00000000000679c3 */ /* 0x000e220000008800 */
[----:B------:R-:W-:Y:S01]  /*1e80*/  UMOV UR4, 0x400 ;  /* 0x0000040000047882 */ /* 0x000fe20000000000 */
[C-C-:B------:R-:W-:Y:S01]  /*1e90*/  IMAD R6, R0.reuse, 0x10, R3.reuse ;  /* 0x0000001000067824 */ /* 0x140fe200078e0203 */
[----:B------:R-:W-:Y:S01]  /*1ea0*/  UIADD3 UR4, UPT, UPT, UR4, 0x1d8, URZ ;  /* 0x000001d804047890 */ /* 0x000fe2000fffe0ff */
[----:B------:R-:W-:Y:S02]  /*1eb0*/  IMAD R4, R0, UR7, R3 ;  /* 0x0000000700047c24 */ /* 0x000fe4000f8e0203 */
[----:B------:R-:W-:Y:S02]  /*1ec0*/  IMAD.U32 R5, RZ, RZ, UR8 ;  /* 0x00000008ff057e24 */ /* 0x000fe4000f8e00ff */
[----:B------:R-:W1:Y:S01]  /*1ed0*/  LDC R2, c[0x0][0x370] ;  /* 0x0000dc00ff027b82 */ /* 0x000e620000000800 */
[----:B0-----:R-:W-:-:S06]  /*1ee0*/  ULEA UR4, UR6, UR4, 0x18 ;  /* 0x0000000406047291 */ /* 0x001fcc000f8ec0ff */
[----:B------:R-:W-:-:S07]  /*1ef0*/  LEA R6, R6, UR4, 0x2 ;  /* 0x0000000406067c11 */ /* 0x000fce000f8e10ff */
.L_x_14:
[----:B------:R-:W-:Y:S01]  /*1f00*/  ISETP.NE.AND P0, PT, R121, RZ, PT ;  /* 0x000000ff7900720c */ /* 0x000fe20003f05270 */
[----:B------:R-:W-:-:S12]  /*1f10*/  BSSY.RECONVERGENT B0, `(.L_x_2) ;  /* 0x00001f3000007945 */ /* 0x000fd80003800200 */
[----:B------:R-:W-:Y:S05]  /*1f20*/  @P0 BRA `(.L_x_3) ;  /* 0x0000001c00c40947 */ /* 0x000fea0003800000 */
[----:B------:R-:W0:Y:S01]  /*1f30*/  S2UR UR6, SR_CgaCtaId ;  /* 0x00000000000679c3 */ /* 0x000e220000008800 */
[----:B------:R-:W-:Y:S01]  /*1f40*/  UMOV UR4, 0x400 ;  /* 0x0000040000047882 */ /* 0x000fe20000000000 */
[----:B------:R-:W2:Y:S06]  /*1f50*/  S2R R10, SR_LANEID ;  /* 0x00000000000a7919 */ /* 0x000eac0000000000 */
[----:B------:R-:W3:Y:S01]  /*1f60*/  LDC.64 R8, c[0x0][0x388] ;  /* 0x0000e200ff087b82 */ /* 0x000ee20000000a00 */
[----:B0-----:R-:W-:-:S03]  /*1f70*/  ULEA UR9, UR6, UR4, 0x18 ;  /* 0x0000000406097291 */ /* 0x001fc6000f8ec0ff */
[----:B------:R-:W-:Y:S02]  /*1f80*/  VOTEU.ANY UR4, UPT, PT ;  /* 0x0000000000047886 */ /* 0x000fe400038e0100 */
[----:B------:R-:W-:Y:S02]  /*1f90*/  UPOPC UR6, UR4 ;  /* 0x00000004000672bf */ /* 0x000fe40008000000 */
[----:B------:R-:W-:Y:S02]  /*1fa0*/  UFLO.U32 UR8, UR4 ;  /* 0x00000004000872bd */ /* 0x000fe400080e0000 */
[----:B------:R-:W0:Y:S01]  /*1fb0*/  LDS.U8 R7, [UR9] ;  /* 0x00000009ff077984 */ /* 0x000e220008000000 */
[----:B------:R-:W-:Y:S01]  /*1fc0*/  UIMAD.WIDE.U32 UR6, UR6, 0x1, URZ ;  /* 0x00000001060678a5 */ /* 0x000fe2000f8e00ff */
[----:B------:R-:W-:Y:S02]  /*1fd0*/  UMOV UR4, URZ ;  /* 0x000000ff00047c82 */ /* 0x000fe40008000000 */
[----:B--2---:R-:W-:Y:S01]  /*1fe0*/  ISETP.EQ.U32.AND P0, PT, R10, UR8, PT ;  /* 0x000000080a007c0c */ /* 0x004fe2000bf02070 */
[----:B------:R-:W-:Y:S01]  /*1ff0*/  UIADD3 UR4, UPT, UPT, UR7, UR4, URZ ;  /* 0x0000000407047290 */ /* 0x000fe2000fffe0ff */
[----:B------:R-:W-:Y:S01]  /*2000*/  LDS.U8 R12, [UR9+0x1] ;  /* 0x00000109ff0c7984 */ /* 0x000fe20008000000 */
[----:B------:R-:W-:-:S02]  /*2010*/  IMAD.U32 R11, RZ, RZ, UR7 ;  /* 0x00000007ff0b7e24 */ /* 0x000fc4000f8e00ff */
[----:B------:R-:W-:Y:S01]  /*2020*/  IMAD.U32 R10, RZ, RZ, UR6 ;  /* 0x00000006ff0a7e24 */ /* 0x000fe2000f8e00ff */
[----:B------:R-:W-:Y:S01]  /*2030*/  LDS.U8 R13, [UR9+0x2] ;  /* 0x00000209ff0d7984 */ /* 0x000fe20008000000 */
[----:B------:R-:W-:-:S03]  /*2040*/  IMAD.U32 R11, RZ, RZ, UR4 ;  /* 0x00000004ff0b7e24 */ /* 0x000fc6000f8e00ff */
[----:B------:R-:W-:Y:S04]  /*2050*/  LDS.U8 R15, [UR9+0x4] ;  /* 0x00000409ff0f7984 */ /* 0x000fe80008000000 */
[----:B---3--:R-:W-:Y:S04]  /*2060*/  @P0 REDG.E.ADD.64.STRONG.GPU desc[UR12][R8.64], R10 ;  /* 0x0000000a0800098e */ /* 0x008fe8000c12e50c */
[----:B------:R-:W2:Y:S04]  /*2070*/  LDS.U8 R8, [UR9+0xe] ;  /* 0x00000e09ff087984 */ /* 0x000ea80008000000 */
[----:B------:R-:W3:Y:S04]  /*2080*/  LDS.U8 R9, [UR9+0xf] ;  /* 0x00000f09ff097984 */ /* 0x000ee80008000000 */
[----:B------:R-:W-:Y:S04]  /*2090*/  LDS.U8 R10, [UR9+0x10] ;  /* 0x00001009ff0a7984 */ /* 0x000fe80008000000 */
[----:B------:R-:W-:Y:S04]  /*20a0*/  LDS.U8 R11, [UR9+0x11] ;  /* 0x00001109ff0b7984 */ /* 0x000fe80008000000 */
[----:B------:R-:W-:Y:S04]  /*20b0*/  LDS.U8 R20, [UR9+0x9] ;  /* 0x00000909ff147984 */ /* 0x000fe80008000000 */
[----:B0-----:R-:W-:Y:S04]  /*20c0*/  STS.U8 [UR9+0xe8], R7 ;  /* 0x0000e807ff007988 */ /* 0x001fe80008000009 */
[----:B------:R-:W0:Y:S04]  /*20d0*/  LDS.U8 R7, [UR9+0x15] ;  /* 0x00001509ff077984 */ /* 0x000e280008000000 */
[----:B------:R-:W-:Y:S04]  /*20e0*/  LDS.U8 R14, [UR9+0x3] ;  /* 0x00000309ff0e7984 */ /* 0x000fe80008000000 */
[----:B------:R-:W-:Y:S04]  /*20f0*/  LDS.U8 R19, [UR9+0x8] ;  /* 0x00000809ff137984 */ /* 0x000fe80008000000 */
[----:B------:R-:W-:Y:S04]  /*2100*/  LDS.U8 R21, [UR9+0xa] ;  /* 0x00000a09ff157984 */ /* 0x000fe80008000000 */
[----:B--2---:R-:W-:Y:S04]  /*2110*/  STS.U8 [UR9+0xf6], R8 ;  /* 0x0000f608ff007988 */ /* 0x004fe80008000009 */
[----:B---3--:R-:W-:Y:S04]  /*2120*/  STS.U8 [UR9+0xf7], R9 ;  /* 0x0000f709ff007988 */ /* 0x008fe80008000009 */
[----:B------:R-:W-:Y:S04]  /*2130*/  LDS.U8 R8, [UR9+0x29] ;  /* 0x00002909ff087984 */ /* 0x000fe80008000000 */
[----:B------:R-:W-:Y:S04]  /*2140*/  LDS.U8 R9, [UR9+0x2b] ;  /* 0x00002b09ff097984 */ /* 0x000fe80008000000 */
[----:B------:R-:W-:Y:S04]  /*2150*/  LDS.U8 R22, [UR9+0xb] ;  /* 0x00000b09ff167984 */ /* 0x000fe80008000000 */
[----:B------:R-:W-:Y:S04]  /*2160*/  LDS.U8 R23, [UR9+0xc] ;  /* 0x00000c09ff177984 */ /* 0x000fe80008000000 */
[----:B0-----:R-:W-:Y:S04]  /*2170*/  STS.U8 [UR9+0xfd], R7 ;  /* 0x0000fd07ff007988 */ /* 0x001fe80008000009 */
[----:B------:R-:W0:Y:S04]  /*2180*/  LDS.U8 R7, [UR9+0x2a] ;  /* 0x00002a09ff077984 */ /* 0x000e280008000000 */
[----:B------:R-:W-:Y:S04]  /*2190*/  STS.U8 [UR9+0xe9], R12 ;  /* 0x0000e90cff007988 */ /* 0x000fe80008000009 */
[----:B------:R-:W-:Y:S04]  /*21a0*/  STS.U8 [UR9+0xf8], R10 ;  /* 0x0000f80aff007988 */ /* 0x000fe80008000009 */
[----:B------:R-:W-:Y:S04]  /*21b0*/  STS.U8 [UR9+0xea], R13 ;  /* 0x0000ea0dff007988 */ /* 0x000fe80008000009 */
[----:B------:R-:W2:Y:S04]  /*21c0*/  LDS.U8 R12, [UR9+0x27] ;  /* 0x00002709ff0c7984 */ /* 0x000ea80008000000 */
[----:B------:R-:W3:Y:S04]  /*21d0*/  LDS.U8 R10, [UR9+0x2c] ;  /* 0x00002c09ff0a7984 */ /* 0x000ee80008000000 */
[----:B------:R-:W4:Y:S04]  /*21e0*/  LDS.U8 R13, [UR9+0x28] ;  /* 0x00002809ff0d7984 */ /* 0x000f280008000000 */
[----:B------:R-:W5:Y:S04]  /*21f0*/  LDS.U8 R24, [UR9+0xd] ;  /* 0x00000d09ff187984 */ /* 0x000f680008000000 */
[----:B------:R-:W1:Y:S04]  /*2200*/  LDS.U8 R42, [UR9+0x12] ;  /* 0x00001209ff2a7984 */ /* 0x000e680008000000 */
[----:B------:R-:W1:Y:S04]  /*2210*/  LDS.U8 R43, [UR9+0x13] ;  /* 0x00001309ff2b7984 */ /* 0x000e680008000000 */
[----:B0-----:R-:W-:Y:S04]  /*2220*/  STS.U8 [UR9+0x112], R7 ;  /* 0x00011207ff007988 */ /* 0x001fe80008000009 */
[----:B------:R-:W0:Y:S04]  /*2230*/  LDS.U8 R25, [UR9+0x16] ;  /* 0x00001609ff197984 */ /* 0x000e280008000000 */
        /* <DEDUP_REMOVED lines=17> */
[----:B------:R-:W-:Y:S04]  /*2350*/  STS.U8 [UR9+0x111], R8 ;  /* 0x00011108ff007988 */ /* 0x000fe80008000009 */
[----:B------:R-:W-:Y:S04]  /*2360*/  STS.U8 [UR9+0x113], R9 ;  /* 0x00011309ff007988 */ /* 0x000fe80008000009 */
[----:B------:R-:W0:Y:S04]  /*2370*/  LDS.U8 R8, [UR9+0x4f] ;  /* 0x00004f09ff087984 */ /* 0x000e280008000000 */
[----:B------:R-:W0:Y:S04]  /*2380*/  LDS.U8 R9, [UR9+0x51] ;  /* 0x00005109ff097984 */ /* 0x000e280008000000 */
[----:B------:R-:W0:Y:S04]  /*2390*/  LDS.U8 R16, [UR9+0x5] ;  /* 0x00000509ff107984 */ /* 0x000e280008000000 */
[----:B------:R-:W0:Y:S04]  /*23a0*/  LDS.U8 R17, [UR9+0x6] ;  /* 0x00000609ff117984 */ /* 0x000e280008000000 */
[----:B------:R-:W0:Y:S04]  /*23b0*/  LDS.U8 R18, [UR9+0x7] ;  /* 0x00000709ff127984 */ /* 0x000e280008000000 */
[----:B------:R-:W0:Y:S04]  /*23c0*/  LDS.U8 R44, [UR9+0x14] ;  /* 0x00001409ff2c7984 */ /* 0x000e280008000000 */
[----:B------:R-:W-:Y:S04]  /*23d0*/  STS.U8 [UR9+0xf9], R11 ;  /* 0x0000f90bff007988 */ /* 0x000fe80008000009 */
[----:B--2---:R-:W-:Y:S04]  /*23e0*/  STS.U8 [UR9+0x10f], R12 ;  /* 0x00010f0cff007988 */ /* 0x004fe80008000009 */
[----:B---3--:R-:W-:Y:S04]  /*23f0*/  STS.U8 [UR9+0x114], R10 ;  /* 0x0001140aff007988 */ /* 0x008fe80008000009 */
[----:B------:R-:W2:Y:S04]  /*2400*/  LDS.U8 R11, [UR9+0x2d] ;  /* 0x00002d09ff0b7984 */ /* 0x000ea80008000000 */
[----:B----4-:R-:W-:Y:S04]  /*2410*/  STS.U8 [UR9+0x110], R13 ;  /* 0x0001100dff007988 */ /* 0x010fe80008000009 */
[----:B------:R-:W3:Y:S04]  /*2420*/  LDS.U8 R12, [UR9+0x36] ;  /* 0x00003609ff0c7984 */ /* 0x000ee80008000000 */
[----:B------:R-:W4:Y:S04]  /*2430*/  LDS.U8 R10, [UR9+0x52] ;  /* 0x00005209ff0a7984 */ /* 0x000f280008000000 */
[----:B------:R-:W-:Y:S04]  /*2440*/  STS.U8 [UR9+0xec], R15 ;  /* 0x0000ec0fff007988 */ /* 0x000fe80008000009 */
[----:B------:R-:W4:Y:S04]  /*2450*/  LDS.U8 R13, [UR9+0x3d] ;  /* 0x00003d09ff0d7984 */ /* 0x000f280008000000 */
[----:B------:R-:W4:Y:S04]  /*2460*/  LDS.U8 R15, [UR9+0x2f] ;  /* 0x00002f09ff0f7984 */ /* 0x000f280008000000 */
[----:B------:R-:W-:Y:S04]  /*2470*/  STS.U8 [UR9+0xf1], R20 ;  /* 0x0000f114ff007988 */ /* 0x000fe80008000009 */
[----:B------:R-:W4:Y:S04]  /*2480*/  LDS.U8 R20, [UR9+0x34] ;  /* 0x00003409ff147984 */ /* 0x000f280008000000 */
[----:B------:R-:W-:Y:S04]  /*2490*/  STS.U8 [UR9+0xeb], R14 ;  /* 0x0000eb0eff007988 */ /* 0x000fe80008000009 */
[----:B------:R-:W4:Y:S04]  /*24a0*/  LDS.U8 R14, [UR9+0x2e] ;  /* 0x00002e09ff0e7984 */ /* 0x000f280008000000 */
[----:B------:R-:W-:Y:S04]  /*24b0*/  STS.U8 [UR9+0xf0], R19 ;  /* 0x0000f013ff007988 */ /* 0x000fe80008000009 */
[----:B------:R-:W-:Y:S04]  /*24c0*/  STS.U8 [UR9+0xf2], R21 ;  /* 0x0000f215ff007988 */ /* 0x000fe80008000009 */
[----:B------:R-:W-:Y:S04]  /*24d0*/  STS.U8 [UR9+0xf3], R22 ;  /* 0x0000f316ff007988 */ /* 0x000fe80008000009 */
[----:B------:R-:W-:Y:S04]  /*24e0*/  STS.U8 [UR9+0xf4], R23 ;  /* 0x0000f417ff007988 */ /* 0x000fe80008000009 */
[----:B-----5:R-:W-:Y:S04]  /*24f0*/  STS.U8 [UR9+0xf5], R24 ;  /* 0x0000f518ff007988 */ /* 0x020fe80008000009 */
[----:B-1----:R-:W-:Y:S04]  /*2500*/  STS.U8 [UR9+0xfa], R42 ;  /* 0x0000fa2aff007988 */ /* 0x002fe80008000009 */
[----:B------:R-:W-:Y:S04]  /*2510*/  STS.U8 [UR9+0xfb], R43 ;  /* 0x0000fb2bff007988 */ /* 0x000fe80008000009 */
[----:B0-----:R-:W-:Y:S04]  /*2520*/  STS.U8 [UR9+0xfe], R25 ;  /* 0x0000fe19ff007988 */ /* 0x001fe80008000009 */
[----:B------:R-:W-:Y:S04]  /*2530*/  STS.U8 [UR9+0xff], R26 ;  /* 0x0000ff1aff007988 */ /* 0x000fe80008000009 */
        /* <DEDUP_REMOVED lines=16> */
[----:B------:R-:W0:Y:S04]  /*2640*/  LDS.U8 R19, [UR9+0x33] ;  /* 0x00003309ff137984 */ /* 0x000e280008000000 */
[----:B------:R-:W1:Y:S04]  /*2650*/  LDS.U8 R21, [UR9+0x35] ;  /* 0x00003509ff157984 */ /* 0x000e680008000000 */
[----:B------:R-:W5:Y:S04]  /*2660*/  LDS.U8 R22, [UR9+0x37] ;  /* 0x00003709ff167984 */ /* 0x000f680008000000 */
        /* <DEDUP_REMOVED lines=22> */
[----:B------:R-:W-:Y:S04]  /*27d0*/  STS.U8 [UR9+0x137], R8 ;  /* 0x00013708ff007988 */ /* 0x000fe80008000009 */
[----:B------:R-:W-:Y:S04]  /*27e0*/  STS.U8 [UR9+0x139], R9 ;  /* 0x00013909ff007988 */ /* 0x000fe80008000009 */
[----:B------:R-:W5:Y:S04]  /*27f0*/  LDS.U8 R8, [UR9+0x5e] ;  /* 0x00005e09ff087984 */ /* 0x000f680008000000 */
[----:B------:R-:W5:Y:S04]  /*2800*/  LDS.U8 R9, [UR9+0x77] ;  /* 0x00007709ff097984 */ /* 0x000f680008000000 */
[----:B------:R-:W-:Y:S04]  /*2810*/  STS.U8 [UR9+0xed], R16 ;  /* 0x0000ed10ff007988 */ /* 0x000fe80008000009 */
[----:B------:R-:W-:Y:S04]  /*2820*/  STS.U8 [UR9+0xee], R17 ;  /* 0x0000ee11ff007988 */ /* 0x000fe80008000009 */
[----:B------:R-:W-:Y:S04]  /*2830*/  STS.U8 [UR9+0xef], R18 ;  /* 0x0000ef12ff007988 */ /* 0x000fe80008000009 */
[----:B------:R-:W-:Y:S04]  /*2840*/  STS.U8 [UR9+0xfc], R44 ;  /* 0x0000fc2cff007988 */ /* 0x000fe80008000009 */
[----:B------:R-:W5:Y:S04]  /*2850*/  LDS.U8 R16, [UR9+0x30] ;  /* 0x00003009ff107984 */ /* 0x000f680008000000 */
[----:B------:R-:W5:Y:S04]  /*2860*/  LDS.U8 R17, [UR9+0x31] ;  /* 0x00003109ff117984 */ /* 0x000f680008000000 */
[----:B------:R-:W5:Y:S04]  /*2870*/  LDS.U8 R18, [UR9+0x32] ;  /* 0x00003209ff127984 */ /* 0x000f680008000000 */
[----:B------:R-:W5:Y:S04]  /*2880*/  LDS.U8 R44, [UR9+0x3c] ;  /* 0x00003c09ff2c7984 */ /* 0x000f680008000000 */
[----:B--2---:R-:W-:Y:S04]  /*2890*/  STS.U8 [UR9+0x115], R11 ;  /* 0x0001150bff007988 */ /* 0x004fe80008000009 */
[----:B---3--:R-:W-:Y:S04]  /*28a0*/  STS.U8 [UR9+0x11e], R12 ;  /* 0x00011e0cff007988 */ /* 0x008fe80008000009 */
[----:B----4-:R-:W-:Y:S04]  /*28b0*/  STS.U8 [UR9+0x13a], R10 ;  /* 0x00013a0aff007988 */ /* 0x010fe80008000009 */
[----:B------:R-:W-:Y:S04]  /*28c0*/  STS.U8 [UR9+0x125], R13 ;  /* 0x0001250dff007988 */ /* 0x000fe80008000009 */
[----:B------:R-:W2:Y:S04]  /*28d0*/  LDS.U8 R11, [UR9+0x53] ;  /* 0x00005309ff0b7984 */ /* 0x000ea80008000000 */
        /* <DEDUP_REMOVED lines=9> */
[----:B0-----:R-:W-:Y:S04]  /*2970*/  STS.U8 [UR9+0x11b], R19 ;  /* 0x00011b13ff007988 */ /* 0x001fe80008000009 */
[----:B-1----:R-:W-:Y:S04]  /*2980*/  STS.U8 [UR9+0x11d], R21 ;  /* 0x00011d15ff007988 */ /* 0x002fe80008000009 */
[----:B-----5:R-:W-:Y:S04]  /*2990*/  STS.U8 [UR9+0x11f], R22 ;  /* 0x00011f16ff007988 */ /* 0x020fe80008000009 */
        /* <DEDUP_REMOVED lines=200> */
[----:B------:R2:W-:Y:S04]  /*3620*/  STS.U8 [UR9+0x189], R9 ;  /* 0x00018909ff007988 */ /* 0x0005e80008000009 */
[----:B------:R-:W-:Y:S01]  /*3630*/  LDS.U8 R45, [UR9+0xb3] ;  /* 0x0000b309ff2d7984 */ /* 0x000fe20008000000 */
[----:B--2---:R-:W2:Y:S03]  /*3640*/  LDC.64 R8, c[0x0][0x390] ;  /* 0x0000e400ff087b82 */ /* 0x004ea60000000a00 */
[----:B------:R-:W-:Y:S04]  /*3650*/  STS.U8 [UR9+0x168], R16 ;  /* 0x00016810ff007988 */ /* 0x000fe80008000009 */
[----:B------:R-:W-:Y:S04]  /*3660*/  STS.U8 [UR9+0x169], R17 ;  /* 0x00016911ff007988 */ /* 0x000fe80008000009 */
[----:B------:R-:W-:Y:S04]  /*3670*/  STS.U8 [UR9+0x16a], R18 ;  /* 0x00016a12ff007988 */ /* 0x000fe80008000009 */
[----:B------:R-:W-:Y:S04]  /*3680*/  STS.U8 [UR9+0x174], R44 ;  /* 0x0001742cff007988 */ /* 0x000fe80008000009 */
[----:B------:R-:W-:Y:S04]  /*3690*/  LDS.U8 R16, [UR9+0xa8] ;  /* 0x0000a809ff107984 */ /* 0x000fe80008000000 */
[----:B------:R-:W5:Y:S04]  /*36a0*/  LDS.U8 R17, [UR9+0xa9] ;  /* 0x0000a909ff117984 */ /* 0x000f680008000000 */
[----:B------:R-:W5:Y:S04]  /*36b0*/  LDS.U8 R18, [UR9+0xaa] ;  /* 0x0000aa09ff127984 */ /* 0x000f680008000000 */
[----:B------:R-:W5:Y:S04]  /*36c0*/  LDS.U8 R44, [UR9+0xb2] ;  /* 0x0000b209ff2c7984 */ /* 0x000f680008000000 */
[----:B------:R-:W5:Y:S04]  /*36d0*/  LDS.U8 R46, [UR9+0xb4] ;  /* 0x0000b409ff2e7984 */ /* 0x000f680008000000 */
[----:B------:R-:W-:Y:S04]  /*36e0*/  STS.U8 [UR9+0x18a], R10 ;  /* 0x00018a0aff007988 */ /* 0x000fe80008000009 */
[----:B---3--:R-:W-:Y:S04]  /*36f0*/  STS.U8 [UR9+0x18b], R11 ;  /* 0x00018b0bff007988 */ /* 0x008fe80008000009 */
[----:B----4-:R-:W-:Y:S04]  /*3700*/  STS.U8 [UR9+0x18c], R12 ;  /* 0x00018c0cff007988 */ /* 0x010fe80008000009 */
[----:B------:R-:W-:Y:S04]  /*3710*/  STS.U8 [UR9+0x18d], R13 ;  /* 0x00018d0dff007988 */ /* 0x000fe80008000009 */
[----:B------:R2:W-:Y:S04]  /*3720*/  STS.U8 [UR9+0x18f], R15 ;  /* 0x00018f0fff007988 */ /* 0x0005e80008000009 */
[----:B------:R3:W-:Y:S01]  /*3730*/  STS.U8 [UR9+0x194], R20 ;  /* 0x00019414ff007988 */ /* 0x0007e20008000009 */
[----:B--2---:R-:W-:-:S03]  /*3740*/  IADD3 R15, P0, PT, R5, R8, RZ ;  /* 0x00000008050f7210 */ /* 0x004fc60007f1e0ff */
[----:B------:R2:W-:Y:S01]  /*3750*/  STS.U8 [UR9+0x18e], R14 ;  /* 0x00018e0eff007988 */ /* 0x0005e20008000009 */
[----:B---3--:R-:W-:-:S03]  /*3760*/  LEA.HI.X.SX32 R20, R5, R9, 0x1, P0 ;  /* 0x0000000905147211 */ /* 0x008fc600000f0eff */
[----:B0-----:R-:W-:Y:S01]  /*3770*/  STS.U8 [UR9+0x193], R19 ;  /* 0x00019313ff007988 */ /* 0x001fe20008000009 */
[----:B--2---:R-:W-:-:S03]  /*3780*/  SHF.R.U64 R14, R15, 0x8, R20 ;  /* 0x000000080f0e7819 */ /* 0x004fc60000001214 */
        /* <DEDUP_REMOVED lines=27> */
[----:B------:R-:W2:Y:S04]  /*3940*/  LDS.U8 R9, [UR9+0xca] ;  /* 0x0000ca09ff097984 */ /* 0x000ea80008000000 */
[----:B------:R-:W3:Y:S04]  /*3950*/  LDS.U8 R10, [UR9+0xcb] ;  /* 0x0000cb09ff0a7984 */ /* 0x000ee80008000000 */
[----:B------:R-:W4:Y:S04]  /*3960*/  LDS.U8 R11, [UR9+0xcc] ;  /* 0x0000cc09ff0b7984 */ /* 0x000f280008000000 */
        /* <DEDUP_REMOVED lines=27> */
[----:B------:R0:W-:Y:S04]  /*3b20*/  STS.U8 [UR9+0x191], R17 ;  /* 0x00019111ff007988 */ /* 0x0001e80008000009 */
[----:B------:R1:W-:Y:S04]  /*3b30*/  STS.U8 [UR9+0x192], R18 ;  /* 0x00019212ff007988 */ /* 0x0003e80008000009 */
[----:B------:R2:W-:Y:S01]  /*3b40*/  STS.U8 [UR9+0x190], R16 ;  /* 0x00019010ff007988 */ /* 0x0005e20008000009 */
[----:B0-----:R-:W-:-:S03]  /*3b50*/  SHF.R.U64 R17, R15, 0x18, R20 ;  /* 0x000000180f117819 */ /* 0x001fc60000001214 */
[----:B------:R0:W-:Y:S01]  /*3b60*/  STS.U8 [UR9+0x19a], R44 ;  /* 0x00019a2cff007988 */ /* 0x0001e20008000009 */
[----:B-1----:R-:W-:-:S03]  /*3b70*/  SHF.R.U64 R18, R15, 0x10, R20 ;  /* 0x000000100f127819 */ /* 0x002fc60000001214 */
[----:B------:R1:W-:Y:S01]  /*3b80*/  STS.U8 [UR9+0x1d0], R15 ;  /* 0x0001d00fff007988 */ /* 0x0003e20008000009 */
[--C-:B--2---:R-:W-:Y:S02]  /*3b90*/  SHF.R.U32.HI R16, RZ, 0x8, R20.reuse ;  /* 0x00000008ff107819 */ /* 0x104fe40000011614 */
[--C-:B0-----:R-:W-:Y:S02]  /*3ba0*/  SHF.R.U32.HI R44, RZ, 0x10, R20.reuse ;  /* 0x00000010ff2c7819 */ /* 0x101fe40000011614 */
[----:B-1----:R-:W-:Y:S01]  /*3bb0*/  SHF.R.U32.HI R15, RZ, 0x18, R20 ;  /* 0x00000018ff0f7819 */ /* 0x002fe20000011614 */
        /* <DEDUP_REMOVED lines=40> */
.L_x_3:
[----:B------:R-:W-:Y:S05]  /*3e40*/  BSYNC.RECONVERGENT B0 ;  /* 0x0000000000007941 */ /* 0x000fea0003800200 */
.L_x_2:
[----:B------:R-:W-:Y:S01]  /*3e50*/  BAR.SYNC.DEFER_BLOCKING 0x0 ;  /* 0x0000000000007b1d */ /* 0x000fe20000010000 */
[----:B0-----:R-:W-:Y:S02]  /*3e60*/  IMAD.MOV.U32 R7, RZ, RZ, RZ ;  /* 0x000000ffff077224 */ /* 0x001fe400078e00ff */
[----:B------:R-:W-:-:S03]  /*3e70*/  IMAD.MOV.U32 R8, RZ, RZ, RZ ;  /* 0x000000ffff087224 */ /* 0x000fc600078e00ff */
[----:B------:R-:W-:Y:S01]  /*3e80*/  UMOV UR10, 0xc440 ;  /* 0x0000c440000a7882 */ /* 0x000fe20000000000 */
[----:B------:R-:W-:-:S05]  /*3e90*/  UMOV UR4, URZ ;  /* 0x000000ff00047c82 */ /* 0x000fca0008000000 */
.L_x_13:
[----:B------:R-:W-:Y:S01]  /*3ea0*/  UISETP.LT.U32.AND UP0, UPT, UR10, 0x400, UPT ;  /* 0x000004000a00788c */ /* 0x000fe2000bf01070 */
[----:B------:R-:W-:Y:S01]  /*3eb0*/  IMAD R9, RZ, RZ, -UR4 ;  /* 0x80000004ff097e24 */ /* 0x000fe2000f8e02ff */
[----:B------:R-:W-:Y:S01]  /*3ec0*/  UIADD3 UR4, UPT, UPT, UR4, 0x400, URZ ;  /* 0x0000040004047890 */ /* 0x000fe2000fffe0ff */
[----:B------:R-:W-:Y:S01]  /*3ed0*/  IMAD.MOV.U32 R10, RZ, RZ, 0xc440 ;  /* 0x0000c440ff0a7424 */ /* 0x000fe200078e00ff */
[----:B------:R-:W-:Y:S01]  /*3ee0*/  USEL UR6, UR10, 0x400, UP0 ;  /* 0x000004000a067887 */ /* 0x000fe20008000000 */
[----:B------:R-:W-:Y:S01]  /*3ef0*/  BSSY.RECONVERGENT B0, `(.L_x_4) ;  /* 0x0000159000007945 */ /* 0x000fe20003800200 */
[----:B------:R-:W-:Y:S02]  /*3f00*/  UISETP.GE.U32.AND UP0, UPT, UR4, 0xc440, UPT ;  /* 0x0000c4400400788c */ /* 0x000fe4000bf06070 */
[----:B------:R-:W-:Y:S01]  /*3f10*/  UIADD3 UR7, UPT, UPT, UR6, 0x3f, URZ ;  /* 0x0000003f06077890 */ /* 0x000fe2000fffe0ff */
[----:B------:R-:W-:Y:S01]  /*3f20*/  VIADDMNMX.U32 R9, R9, R10, 0x400, PT ;  /* 0x0000040009097446 */ /* 0x000fe2000380000a */
[----:B------:R-:W-:-:S02]  /*3f30*/  UIADD3 UR6, UPT, UPT, UR6, 0x3, URZ ;  /* 0x0000000306067890 */ /* 0x000fc4000fffe0ff */
[----:B------:R-:W-:Y:S02]  /*3f40*/  USHF.R.U32.HI UR8, URZ, 0x6, UR7 ;  /* 0x00000006ff087899 */ /* 0x000fe40008011607 */
[----:B------:R-:W-:Y:S02]  /*3f50*/  USHF.R.U32.HI UR7, URZ, 0x2, UR6 ;  /* 0x00000002ff077899 */ /* 0x000fe40008011606 */
[----:B------:R-:W-:-:S06]  /*3f60*/  USHF.L.U32 UR11, UR8, 0x4, URZ ;  /* 0x00000004080b7899 */ /* 0x000fcc00080006ff */
[----:B------:R-:W-:-:S13]  /*3f70*/  ISETP.GE.U32.AND P0, PT, R4, UR11, PT ;  /* 0x0000000b04007c0c */ /* 0x000fda000bf06070 */
[----:B------:R-:W-:Y:S05]  /*3f80*/  @P0 BRA `(.L_x_5) ;  /* 0x00000014003c0947 */ /* 0x000fea0003800000 */
[----:B------:R-:W0:Y:S01]  /*3f90*/  I2F.U32.RP R14, UR8 ;  /* 0x00000008000e7d06 */ /* 0x000e220008209000 */
[----:B------:R-:W-:Y:S01]  /*3fa0*/  IMAD R11, RZ, RZ, -UR8 ;  /* 0x80000008ff0b7e24 */ /* 0x000fe2000f8e02ff */
[----:B------:R-:W-:Y:S01]  /*3fb0*/  ISETP.NE.U32.AND P0, PT, RZ, UR8, PT ;  /* 0x00000008ff007c0c */ /* 0x000fe2000bf05070 */
[----:B------:R-:W-:Y:S02]  /*3fc0*/  IMAD.MOV.U32 R12, RZ, RZ, RZ ;  /* 0x000000ffff0c7224 */ /* 0x000fe400078e00ff */
[----:B------:R-:W-:-:S03]  /*3fd0*/  IMAD.MOV.U32 R10, RZ, RZ, R4 ;  /* 0x000000ffff0a7224 */ /* 0x000fc600078e0004 */
[----:B0-----:R-:W0:Y:S02]  /*3fe0*/  MUFU.RCP R14, R14 ;  /* 0x0000000e000e7308 */ /* 0x001e240000001000 */
[----:B0-----:R-:W-:-:S06]  /*3ff0*/  VIADD R13, R14, 0xffffffe ;  /* 0x0ffffffe0e0d7836 */ /* 0x001fcc0000000000 */
[----:B------:R-:W0:Y:S02]  /*4000*/  F2I.FTZ.U32.TRUNC.NTZ R13, R13 ;  /* 0x0000000d000d7305 */ /* 0x000e24000021f000 */
[----:B0-----:R-:W-:-:S04]  /*4010*/  IMAD R11, R11, R13, RZ ;  /* 0x0000000d0b0b7224 */ /* 0x001fc800078e02ff */
[----:B------:R-:W-:Y:S01]  /*4020*/  IMAD.HI.U32 R11, R13, R11, R12 ;  /* 0x0000000b0d0b7227 */ /* 0x000fe200078e000c */
[----:B------:R-:W-:-:S07]  /*4030*/  LOP3.LUT R12, RZ, UR8, RZ, 0x33, !PT ;  /* 0x00000008ff0c7c12 */ /* 0x000fce000f8e33ff */
.L_x_8:
[----:B------:R-:W-:Y:S01]  /*4040*/  IMAD.HI.U32 R13, R11, R10, RZ ;  /* 0x0000000a0b0d7227 */ /* 0x000fe200078e00ff */
[----:B------:R-:W-:Y:S03]  /*4050*/  BSSY.RECONVERGENT B1, `(.L_x_6) ;  /* 0x000013f000017945 */ /* 0x000fe60003800200 */
[----:B------:R-:W-:-:S04]  /*4060*/  IMAD.MOV R13, RZ, RZ, -R13 ;  /* 0x000000ffff0d7224 */ /* 0x000fc800078e0a0d */
[----:B------:R-:W-:-:S05]  /*4070*/  IMAD R13, R13, UR8, R10 ;  /* 0x000000080d0d7c24 */ /* 0x000fca000f8e020a */
[----:B------:R-:W-:-:S13]  /*4080*/  ISETP.GE.U32.AND P1, PT, R13, UR8, PT ;  /* 0x000000080d007c0c */ /* 0x000fda000bf26070 */
[----:B------:R-:W-:-:S05]  /*4090*/  @P1 VIADD R13, R13, -UR8 ;  /* 0x800000080d0d1c36 */ /* 0x000fca0008000000 */
[----:B------:R-:W-:-:S13]  /*40a0*/  ISETP.GE.U32.AND P1, PT, R13, UR8, PT ;  /* 0x000000080d007c0c */ /* 0x000fda000bf26070 */
[----:B------:R-:W-:-:S05]  /*40b0*/  @P1 VIADD R13, R13, -UR8 ;  /* 0x800000080d0d1c36 */ /* 0x000fca0008000000 */
[----:B------:R-:W-:-:S05]  /*40c0*/  SEL R13, R12, R13, !P0 ;  /* 0x0000000d0c0d7207 */ /* 0x000fca0004000000 */
[----:B0-----:R-:W-:-:S05]  /*40d0*/  IMAD.SHL.U32 R14, R13, 0x40, RZ ;  /* 0x000000400d0e7824 */ /* 0x001fca00078e00ff */
[----:B------:R-:W-:-:S13]  /*40e0*/  ISETP.GE.U32.AND P1, PT, R14, R9, PT ;  /* 0x000000090e00720c */ /* 0x000fda0003f26070 */
[----:B--234-:R-:W-:Y:S05]  /*40f0*/  @P1 BRA `(.L_x_7) ;  /* 0x0000001000d01947 */ /* 0x01cfea0003800000 */
[----:B------:R-:W-:-:S05]  /*4100*/  IMAD.SHL.U32 R13, R13, 0x10, RZ ;  /* 0x000000100d0d7824 */ /* 0x000fca00078e00ff */
[----:B------:R-:W-:-:S13]  /*4110*/  ISETP.GE.U32.AND P1, PT, R13, UR7, PT ;  /* 0x000000070d007c0c */ /* 0x000fda000bf26070 */
[----:B------:R-:W-:Y:S05]  /*4120*/  @P1 BRA `(.L_x_7) ;  /* 0x0000001000c41947 */ /* 0x000fea0003800000 */
[----:B------:R-:W0:Y:S01]  /*4130*/  I2F.U32.RP R18, UR8 ;  /* 0x0000000800127d06 */ /* 0x000e220008209000 */
[----:B------:R-:W-:Y:S01]  /*4140*/  IMAD R15, RZ, RZ, -UR8 ;  /* 0x80000008ff0f7e24 */ /* 0x000fe2000f8e02ff */
[----:B------:R-:W2:Y:S01]  /*4150*/  S2UR UR9, SR_CgaCtaId ;  /* 0x00000000000979c3 */ /* 0x000ea20000008800 */
[----:B------:R-:W-:Y:S01]  /*4160*/  IMAD.MOV.U32 R16, RZ, RZ, RZ ;  /* 0x000000ffff107224 */ /* 0x000fe200078e00ff */
[----:B------:R-:W-:Y:S01]  /*4170*/  ISETP.NE.U32.AND P1, PT, RZ, UR8, PT ;  /* 0x00000008ff007c0c */ /* 0x000fe2000bf25070 */
[----:B------:R-:W-:Y:S01]  /*4180*/  VIADD R20, R14, 0x3 ;  /* 0x000000030e147836 */ /* 0x000fe20000000000 */
[----:B------:R-:W-:Y:S02]  /*4190*/  UMOV UR6, 0x400 ;  /* 0x0000040000067882 */ /* 0x000fe40000000000 */
[----:B------:R-:W-:Y:S01]  /*41a0*/  UIADD3 UR6, UPT, UPT, UR6, 0x5e0, URZ ;  /* 0x000005e006067890 */ /* 0x000fe2000fffe0ff */
[----:B0-----:R-:W0:Y:S03]  /*41b0*/  MUFU.RCP R18, R18 ;  /* 0x0000001200127308 */ /* 0x001e260000001000 */
[----:B--2---:R-:W-:Y:S01]  /*41c0*/  ULEA UR6, UR9, UR6, 0x18 ;  /* 0x0000000609067291 */ /* 0x004fe2000f8ec0ff */
[----:B0-----:R-:W-:-:S02]  /*41d0*/  VIADD R17, R18, 0xffffffe ;  /* 0x0ffffffe12117836 */ /* 0x001fc40000000000 */
[----:B------:R-:W-:-:S04]  /*41e0*/  VIADD R18, R14, 0x1 ;  /* 0x000000010e127836 */ /* 0x000fc80000000000 */
[----:B------:R-:W0:Y:S01]  /*41f0*/  F2I.FTZ.U32.TRUNC.NTZ R17, R17 ;  /* 0x0000001100117305 */ /* 0x000e22000021f000 */
[----:B------:R-:W-:Y:S01]  /*4200*/  ISETP.GE.U32.AND P2, PT, R18, R9, PT ;  /* 0x000000091200720c */ /* 0x000fe20003f46070 */
[----:B------:R-:W-:Y:S02]  /*4210*/  VIADD R18, R14, 0x2 ;  /* 0x000000020e127836 */ /* 0x000fe40000000000 */
[----:B0-----:R-:W-:-:S04]  /*4220*/  IMAD R15, R15, R17, RZ ;  /* 0x000000110f0f7224 */ /* 0x001fc800078e02ff */
[----:B------:R-:W-:-:S06]  /*4230*/  IMAD.HI.U32 R15, R17, R15, R16 ;  /* 0x0000000f110f7227 */ /* 0x000fcc00078e0010 */
[----:B------:R-:W-:-:S04]  /*4240*/  IMAD.HI.U32 R16, R15, R10, RZ ;  /* 0x0000000a0f107227 */ /* 0x000fc800078e00ff */
[----:B------:R-:W-:-:S04]  /*4250*/  IMAD.MOV R15, RZ, RZ, -R16 ;  /* 0x000000ffff0f7224 */ /* 0x000fc800078e0a10 */
[----:B------:R-:W-:-:S05]  /*4260*/  IMAD R15, R15, UR8, R10 ;  /* 0x000000080f0f7c24 */ /* 0x000fca000f8e020a */
[----:B------:R-:W-:-:S13]  /*4270*/  ISETP.GE.U32.AND P3, PT, R15, UR8, PT ;  /* 0x000000080f007c0c */ /* 0x000fda000bf66070 */
[----:B------:R-:W-:Y:S02]  /*4280*/  @P3 VIADD R15, R15, -UR8 ;  /* 0x800000080f0f3c36 */ /* 0x000fe40008000000 */
[----:B------:R-:W-:Y:S01]  /*4290*/  @P3 VIADD R16, R16, 0x1 ;  /* 0x0000000110103836 */ /* 0x000fe20000000000 */
[----:B------:R-:W-:Y:S02]  /*42a0*/  ISETP.GE.U32.AND P3, PT, R18, R9, PT ;  /* 0x000000091200720c */ /* 0x000fe40003f66070 */
[----:B------:R-:W-:Y:S02]  /*42b0*/  ISETP.GE.U32.AND P4, PT, R15, UR8, PT ;  /* 0x000000080f007c0c */ /* 0x000fe4000bf86070 */
[----:B------:R-:W-:Y:S02]  /*42c0*/  SEL R15, RZ, 0x8000, !P2 ;  /* 0x00008000ff0f7807 */ /* 0x000fe40005000000 */
[----:B------:R-:W-:-:S09]  /*42d0*/  SEL R18, RZ, 0x800000, !P3 ;  /* 0x00800000ff127807 */ /* 0x000fd20005800000 */
[----:B------:R-:W-:Y:S01]  /*42e0*/  @P4 VIADD R16, R16, 0x1 ;  /* 0x0000000110104836 */ /* 0x000fe20000000000 */
[----:B------:R-:W-:Y:S02]  /*42f0*/  @!P1 LOP3.LUT R16, RZ, UR8, RZ, 0x33, !PT ;  /* 0x00000008ff109c12 */ /* 0x000fe4000f8e33ff */
[----:B------:R-:W-:-:S03]  /*4300*/  ISETP.GE.U32.AND P4, PT, R20, R9, PT ;  /* 0x000000091400720c */ /* 0x000fc60003f86070 */
[----:B------:R-:W-:Y:S01]  /*4310*/  IMAD R16, R16, 0x100, R13 ;  /* 0x0000010010107824 */ /* 0x000fe200078e020d */
[----:B------:R-:W-:-:S04]  /*4320*/  SEL R17, RZ, 0x80000000, !P4 ;  /* 0x80000000ff117807 */ /* 0x000fc80006000000 */
[----:B------:R-:W-:Y:S02]  /*4330*/  IADD3 R18, PT, PT, R17, R15, R18 ;  /* 0x0000000f11127210 */ /* 0x000fe40007ffe012 */
[----:B------:R-:W-:Y:S01]  /*4340*/  LEA R15, R16, UR6, 0x2 ;  /* 0x00000006100f7c11 */ /* 0x000fe2000f8e10ff */
[----:B------:R-:W-:-:S04]  /*4350*/  VIADD R16, R13, 0x1 ;  /* 0x000000010d107836 */ /* 0x000fc80000000000 */
[----:B------:R0:W-:Y:S01]  /*4360*/  STS [R15], R18 ;  /* 0x000000120f007388 */ /* 0x0001e20000000800 */
[----:B------:R-:W-:-:S13]  /*4370*/  ISETP.GE.U32.AND P1, PT, R16, UR7, PT ;  /* 0x0000000710007c0c */ /* 0x000fda000bf26070 */
[----:B0-----:R-:W-:Y:S05]  /*4380*/  @P1 BRA `(.L_x_7) ;  /* 0x00000010002c1947 */ /* 0x001fea0003800000 */
[C---:B------:R-:W-:Y:S02]  /*4390*/  VIADD R16, R14.reuse, 0x4 ;  /* 0x000000040e107836 */ /* 0x040fe40000000000 */
[C---:B------:R-:W-:Y:S02]  /*43a0*/  VIADD R18, R14.reuse, 0x5 ;  /* 0x000000050e127836 */ /* 0x040fe40000000000 */
[----:B------:R-:W-:Y:S01]  /*43b0*/  VIADD R20, R14, 0x6 ;  /* 0x000000060e147836 */ /* 0x000fe20000000000 */
[-C--:B------:R-:W-:Y:S01]  /*43c0*/  ISETP.GE.U32.AND P1, PT, R16, R9.reuse, PT ;  /* 0x000000091000720c */ /* 0x080fe20003f26070 */
[----:B------:R-:W-:Y:S01]  /*43d0*/  VIADD R22, R14, 0x7 ;  /* 0x000000070e167836 */ /* 0x000fe20000000000 */
[-C--:B------:R-:W-:Y:S02]  /*43e0*/  ISETP.GE.U32.AND P2, PT, R18, R9.reuse, PT ;  /* 0x000000091200720c */ /* 0x080fe40003f46070 */
[-C--:B------:R-:W-:Y:S02]  /*43f0*/  ISETP.GE.U32.AND P3, PT, R20, R9.reuse, PT ;  /* 0x000000091400720c */ /* 0x080fe40003f66070 */
[----:B------:R-:W-:-:S02]  /*4400*/  ISETP.GE.U32.AND P4, PT, R22, R9, PT ;  /* 0x000000091600720c */ /* 0x000fc40003f86070 */
[----:B------:R-:W-:Y:S02]  /*4410*/  SEL R16, RZ, 0x80, !P1 ;  /* 0x00000080ff107807 */ /* 0x000fe40004800000 */
[----:B------:R-:W-:Y:S02]  /*4420*/  SEL R17, RZ, 0x8000, !P2 ;  /* 0x00008000ff117807 */ /* 0x000fe40005000000 */
[----:B------:R-:W-:Y:S02]  /*4430*/  SEL R18, RZ, 0x800000, !P3 ;  /* 0x00800000ff127807 */ /* 0x000fe40005800000 */
[----:B------:R-:W-:Y:S02]  /*4440*/  SEL R19, RZ, 0x80000000, !P4 ;  /* 0x80000000ff137807 */ /* 0x000fe40006000000 */
[----:B------:R-:W-:Y:S01]  /*4450*/  IADD3 R16, PT, PT, R18, R17, R16 ;  /* 0x0000001112107210 */ /* 0x000fe20007ffe010 */
[----:B------:R-:W-:-:S04]  /*4460*/  VIADD R17, R13, 0x2 ;  /* 0x000000020d117836 */ /* 0x000fc80000000000 */
[----:B------:R-:W-:Y:S01]  /*4470*/  IMAD.IADD R16, R19, 0x1, R16 ;  /* 0x0000000113107824 */ /* 0x000fe200078e0210 */
[----:B------:R-:W-:-:S04]  /*4480*/  ISETP.GE.U32.AND P1, PT, R17, UR7, PT ;  /* 0x0000000711007c0c */ /* 0x000fc8000bf26070 */
[----:B------:R0:W-:Y:S09]  /*4490*/  STS [R15+0x4], R16 ;  /* 0x000004100f007388 */ /* 0x0001f20000000800 */
[----:B------:R-:W-:Y:S05]  /*44a0*/  @P1 BRA `(.L_x_7) ;  /* 0x0000000c00e41947 */ /* 0x000fea0003800000 */
[C---:B0-----:R-:W-:Y:S02]  /*44b0*/  VIADD R16, R14.reuse, 0x8 ;  /* 0x000000080e107836 */ /* 0x041fe40000000000 */
        /* <DEDUP_REMOVED lines=17> */
[C---:B--2---:R-:W-:Y:S02]  /*45d0*/  VIADD R16, R14.reuse, 0xc ;  /* 0x0000000c0e107836 */ /* 0x044fe40000000000 */
        /* <DEDUP_REMOVED lines=17> */
[C---:B---3--:R-:W-:Y:S02]  /*46f0*/  VIADD R16, R14.reuse, 0x10 ;  /* 0x000000100e107836 */ /* 0x048fe40000000000 */
        /* <DEDUP_REMOVED lines=17> */
[C---:B----4-:R-:W-:Y:S02]  /*4810*/  VIADD R16, R14.reuse, 0x14 ;  /* 0x000000140e107836 */ /* 0x050fe40000000000 */
        /* <DEDUP_REMOVED lines=166> */
[-C--:B------:R-:W-:Y:S01]  /*5280*/  ISETP.GE.U32.AND P2, PT, R18, R9.reuse, PT ;  /* 0x000000091200720c */ /* 0x080fe20003f46070 */
[----:B------:R-:W-:Y:S01]  /*5290*/  VIADD R13, R13, 0xf ;  /* 0x0000000f0d0d7836 */ /* 0x000fe20000000000 */
[-C--:B------:R-:W-:Y:S02]  /*52a0*/  ISETP.GE.U32.AND P3, PT, R20, R9.reuse, PT ;  /* 0x000000091400720c */ /* 0x080fe40003f66070 */
[----:B------:R-:W-:-:S02]  /*52b0*/  ISETP.GE.U32.AND P4, PT, R22, R9, PT ;  /* 0x000000091600720c */ /* 0x000fc40003f86070 */
[----:B------:R-:W-:Y:S02]  /*52c0*/  SEL R16, RZ, 0x80, !P1 ;  /* 0x00000080ff107807 */ /* 0x000fe40004800000 */
[----:B------:R-:W-:Y:S02]  /*52d0*/  SEL R17, RZ, 0x8000, !P2 ;  /* 0x00008000ff117807 */ /* 0x000fe40005000000 */
[----:B------:R-:W-:Y:S02]  /*52e0*/  SEL R18, RZ, 0x800000, !P3 ;  /* 0x00800000ff127807 */ /* 0x000fe40005800000 */
[----:B------:R-:W-:Y:S02]  /*52f0*/  SEL R19, RZ, 0x80000000, !P4 ;  /* 0x80000000ff137807 */ /* 0x000fe40006000000 */
[----:B------:R-:W-:Y:S02]  /*5300*/  IADD3 R16, PT, PT, R18, R17, R16 ;  /* 0x0000001112107210 */ /* 0x000fe40007ffe010 */
[----:B------:R-:W-:-:S03]  /*5310*/  ISETP.GE.U32.AND P1, PT, R13, UR7, PT ;  /* 0x000000070d007c0c */ /* 0x000fc6000bf26070 */
[----:B------:R-:W-:-:S05]  /*5320*/  IMAD.IADD R16, R19, 0x1, R16 ;  /* 0x0000000113107824 */ /* 0x000fca00078e0210 */
[----:B------:R0:W-:Y:S05]  /*5330*/  STS [R15+0x38], R16 ;  /* 0x000038100f007388 */ /* 0x0001ea0000000800 */
        /* <DEDUP_REMOVED lines=13> */
[----:B------:R-:W-:-:S05]  /*5410*/  IADD3 R14, PT, PT, R16, R14, R13 ;  /* 0x0000000e100e7210 */ /* 0x000fca0007ffe00d */
[----:B------:R-:W-:-:S05]  /*5420*/  IMAD.IADD R14, R17, 0x1, R14 ;  /* 0x00000001110e7824 */ /* 0x000fca00078e020e */
[----:B------:R0:W-:Y:S02]  /*5430*/  STS [R15+0x3c], R14 ;  /* 0x00003c0e0f007388 */ /* 0x0001e40000000800 */
.L_x_7:
[----:B------:R-:W-:Y:S05]  /*5440*/  BSYNC.RECONVERGENT B1 ;  /* 0x0000000000017941 */ /* 0x000fea0003800200 */
.L_x_6:
[----:B------:R-:W-:-:S05]  /*5450*/  VIADD R10, R10, UR5 ;  /* 0x000000050a0a7c36 */ /* 0x000fca0008000000 */
[----:B------:R-:W-:-:S13]  /*5460*/  ISETP.GE.U32.AND P1, PT, R10, UR11, PT ;  /* 0x0000000b0a007c0c */ /* 0x000fda000bf26070 */
[----:B------:R-:W-:Y:S05]  /*5470*/  @!P1 BRA `(.L_x_8) ;  /* 0xffffffe800f09947 */ /* 0x000fea000383ffff */
.L_x_5:
[----:B------:R-:W-:Y:S05]  /*5480*/  BSYNC.RECONVERGENT B0 ;  /* 0x0000000000007941 */ /* 0x000fea0003800200 */
.L_x_4:
[----:B0-----:R-:W0:Y:S01]  /*5490*/  S2R R14, SR_CgaCtaId ;  /* 0x00000000000e7919 */ /* 0x001e220000008800 */
[----:B------:R-:W-:Y:S01]  /*54a0*/  ISETP.GE.U32.AND P0, PT, R4, UR7, PT ;  /* 0x0000000704007c0c */ /* 0x000fe2000bf06070 */
[----:B------:R-:W-:-:S12]  /*54b0*/  BSSY.RECONVERGENT B0, `(.L_x_9) ;  /* 0x000000f000007945 */ /* 0x000fd80003800200 */
[----:B------:R-:W-:Y:S05]  /*54c0*/  @P0 BRA `(.L_x_10) ;  /* 0x0000000000340947 */ /* 0x000fea0003800000 */
[----:B------:R-:W5:Y:S01]  /*54d0*/  S2R R11, SR_CgaCtaId ;  /* 0x00000000000b7919 */ /* 0x000f620000008800 */
[----:B------:R-:W-:-:S05]  /*54e0*/  MOV R9, 0x400 ;  /* 0x0000040000097802 */ /* 0x000fca0000000f00 */
[----:B------:R-:W-:Y:S02]  /*54f0*/  VIADD R10, R9, 0x5e0 ;  /* 0x000005e0090a7836 */ /* 0x000fe40000000000 */
[----:B------:R-:W-:-:S03]  /*5500*/  IMAD.MOV.U32 R9, RZ, RZ, R4 ;  /* 0x000000ffff097224 */ /* 0x000fc600078e0004 */
[----:B-----5:R-:W-:-:S07]  /*5510*/  LEA R12, R11, R10, 0x18 ;  /* 0x0000000a0b0c7211 */ /* 0x020fce00078ec0ff */
.L_x_11:
[C---:B0-----:R-:W-:Y:S02]  /*5520*/  IMAD R10, R9.reuse, 0x40, R12 ;  /* 0x00000040090a7824 */ /* 0x041fe400078e020c */
[----:B------:R-:W-:-:S03]  /*5530*/  VIADD R9, R9, UR5 ;  /* 0x0000000509097c36 */ /* 0x000fc60008000000 */
[----:B------:R0:W-:Y:S02]  /*5540*/  STS.128 [R10+0x4040], RZ ;  /* 0x004040ff0a007388 */ /* 0x0001e40000000c00 */
[----:B------:R-:W-:Y:S02]  /*5550*/  ISETP.GE.U32.AND P0, PT, R9, UR7, PT ;  /* 0x0000000709007c0c */ /* 0x000fe4000bf06070 */
[----:B------:R0:W-:Y:S04]  /*5560*/  STS.128 [R10+0x4050], RZ ;  /* 0x004050ff0a007388 */ /* 0x0001e80000000c00 */
[----:B------:R0:W-:Y:S04]  /*5570*/  STS.128 [R10+0x4060], RZ ;  /* 0x004060ff0a007388 */ /* 0x0001e80000000c00 */
[----:B------:R0:W-:Y:S03]  /*5580*/  STS.128 [R10+0x4070], RZ ;  /* 0x004070ff0a007388 */ /* 0x0001e60000000c00 */
[----:B------:R-:W-:Y:S05]  /*5590*/  @!P0 BRA `(.L_x_11) ;  /* 0xfffffffc00e08947 */ /* 0x000fea000383ffff */
.L_x_10:
[----:B------:R-:W-:Y:S05]  /*55a0*/  BSYNC.RECONVERGENT B0 ;  /* 0x0000000000007941 */ /* 0x000fea0003800200 */
.L_x_9:
[----:B------:R-:W-:Y:S01]  /*55b0*/  BAR.SYNC.DEFER_BLOCKING 0x0 ;  /* 0x0000000000007b1d */ /* 0x000fe20000010000 */
[----:B------:R-:W-:Y:S01]  /*55c0*/  MOV R13, 0x400 ;  /* 0x00000400000d7802 */ /* 0x000fe20000000f00 */
[----:B------:R-:W-:-:S04]  /*55d0*/  IMAD.MOV.U32 R9, RZ, RZ, RZ ;  /* 0x000000ffff097224 */ /* 0x000fc800078e00ff */
[----:B0-----:R-:W-:Y:S01]  /*55e0*/  VIADD R10, R13, 0x5e0 ;  /* 0x000005e00d0a7836 */ /* 0x001fe20000000000 */
[----:B------:R-:W-:-:S04]  /*55f0*/  UMOV UR6, 0x1010101 ;  /* 0x0101010100067882 */ /* 0x000fc80000000000 */
[----:B--234-:R-:W-:-:S07]  /*5600*/  LEA R15, R14, R10, 0x18 ;  /* 0x0000000a0e0f7211 */ /* 0x01cfce00078ec0ff */
.L_x_12:
[----:B------:R-:W-:Y:S02]  /*5610*/  IMAD R11, R9, 0x10, R3 ;  /* 0x00000010090b7824 */ /* 0x000fe400078e0203 */
[----:B------:R-:W-:Y:S02]  /*5620*/  IMAD R10, R0, 0x100, R9 ;  /* 0x00000100000a7824 */ /* 0x000fe400078e0209 */
[--C-:B------:R-:W-:Y:S02]  /*5630*/  IMAD R12, R11, 0x4, R15.reuse ;  /* 0x000000040b0c7824 */ /* 0x100fe400078e020f */
[----:B------:R-:W-:Y:S02]  /*5640*/  IMAD R10, R10, 0x4, R15 ;  /* 0x000000040a0a7824 */ /* 0x000fe400078e020f */
[----:B------:R-:W-:Y:S02]  /*5650*/  VIADD R9, R9, 0x1 ;  /* 0x0000000109097836 */ /* 0x000fe40000000000 */
[----:B------:R-:W0:Y:S03]  /*5660*/  LDS R12, [R12+0x4040] ;  /* 0x004040000c0c7984 */ /* 0x000e260000000800 */
[----:B------:R-:W-:Y:S01]  /*5670*/  ISETP.NE.AND P0, PT, R9, UR7, PT ;  /* 0x0000000709007c0c */ /* 0x000fe2000bf05270 */
[----:B------:R-:W2:Y:S01]  /*5680*/  LDS R11, [R10] ;  /* 0x000000000a0b7984 */ /* 0x000ea20000000800 */
[----:B0-----:R-:W-:-:S02]  /*5690*/  IDP.4A.S8.S8 R7, R12, UR6, R7 ;  /* 0x000000060c077c26 */ /* 0x001fc40008000607 */
[----:B--2---:R-:W-:-:S09]  /*56a0*/  IDP.4A.S8.S8 R8, R11, R12, R8 ;  /* 0x0000000c0b087226 */ /* 0x004fd20000000608 */
[----:B------:R-:W-:Y:S05]  /*56b0*/  @P0 BRA `(.L_x_12) ;  /* 0xfffffffc00d40947 */ /* 0x000fea000383ffff */
[----:B------:R-:W-:Y:S01]  /*56c0*/  BAR.SYNC.DEFER_BLOCKING 0x0 ;  /* 0x0000000000007b1d */ /* 0x000fe20000010000 */
[----:B------:R-:W-:-:S05]  /*56d0*/  UIADD3 UR10, UPT, UPT, UR10, -0x400, URZ ;  /* 0xfffffc000a0a7890 */ /* 0x000fca000fffe0ff */
[----:B------:R-:W-:Y:S07]  /*56e0*/  BRA.U !UP0, `(.L_x_13) ;  /* 0xffffffe508ec7547 */ /* 0x000fee000b83ffff */
[----:B------:R-:W0:Y:S01]  /*56f0*/  LDCU.64 UR6, c[0x0][0x3a0] ;  /* 0x00007400ff0677ac */ /* 0x000e220008000a00 */
[----:B------:R-:W-:Y:S01]  /*5700*/  IMAD R7, R7, 0x80, R8 ;  /* 0x0000008007077824 */ /* 0x000fe200078e0208 */
[----:B------:R-:W-:Y:S01]  /*5710*/  LOP3.LUT P0, RZ, R5, R0, R3, 0xfe, !PT ;  /* 0x0000000005ff7212 */ /* 0x000fe2000780fe03 */
[----:B-1----:R-:W-:Y:S01]  /*5720*/  IMAD.IADD R5, R2, 0x1, R5 ;  /* 0x0000000102057824 */ /* 0x002fe200078e0205 */
[----:B------:R-:W1:Y:S02]  /*5730*/  LDCU UR4, c[0x0][0x398] ;  /* 0x00007300ff0477ac */ /* 0x000e640008000800 */
[----:B------:R-:W-:Y:S01]  /*5740*/  STS [R6], R7 ;  /* 0x0000000706007388 */ /* 0x000fe20000000800 */
[----:B------:R-:W-:Y:S01]  /*5750*/  BAR.SYNC.DEFER_BLOCKING 0x0 ;  /* 0x0000000000007b1d */ /* 0x000fe20000010000 */
[----:B0-----:R-:W-:-:S04]  /*5760*/  ISETP.EQ.U32.AND P1, PT, RZ, UR6, PT ;  /* 0x00000006ff007c0c */ /* 0x001fc8000bf22070 */
[----:B------:R-:W-:-:S13]  /*5770*/  ISETP.EQ.OR.EX P0, PT, RZ, UR7, P0, P1 ;  /* 0x00000007ff007c0c */ /* 0x000fda0008702710 */
[----:B------:R-:W-:Y:S01]  /*5780*/  @!P0 LEA R11, R14, R13, 0x18 ;  /* 0x0000000d0e0b8211 */ /* 0x000fe200078ec0ff */
[----:B------:R-:W0:Y:S05]  /*5790*/  @!P0 LDC.64 R8, c[0x0][0x3a0] ;  /* 0x0000e800ff088b82 */ /* 0x000e2a0000000a00 */
[----:B------:R-:W0:Y:S04]  /*57a0*/  @!P0 LDS R11, [R11+0x1d8] ;  /* 0x0001d8000b0b8984 */ /* 0x000e280000000800 */
[----:B0-----:R0:W-:Y:S01]  /*57b0*/  @!P0 STG.E desc[UR12][R8.64], R11 ;  /* 0x0000000b08008986 */ /* 0x0011e2000c10190c */
[----:B-1----:R-:W-:-:S13]  /*57c0*/  ISETP.GE.AND P0, PT, R5, UR4, PT ;  /* 0x0000000405007c0c */ /* 0x002fda000bf06270 */
[----:B0-----:R-:W-:Y:S05]  /*57d0*/  @!P0 BRA `(.L_x_14) ;  /* 0xffffffc400c88947 */ /* 0x001fea000383ffff */
[----:B------:R-:W-:Y:S05]  /*57e0*/  EXIT ;  /* 0x000000000000794d */ /* 0x000fea0003800000 */
.L_x_15:
[----:B------:R-:W-:-:S00]  /*57f0*/  BRA `(.L_x_15) ;  /* 0xfffffffc00fc7947 */ /* 0x000fc0000383ffff */
[----:B------:R-:W-:-:S00]  /*5800*/  NOP ;  /* 0x0000000000007918 */ /* 0x000fc00000000000 */
[----:B------:R-:W-:-:S00]  /*5810*/  NOP ;  /* 0x0000000000007918 */ /* 0x000fc00000000000 */
[----:B------:R-:W-:-:S00]  /*5820*/  NOP ;  /* 0x0000000000007918 */ /* 0x000fc00000000000 */
[----:B------:R-:W-:-:S00]  /*5830*/  NOP ;  /* 0x0000000000007918 */ /* 0x000fc00000000000 */
[----:B------:R-:W-:-:S00]  /*5840*/  NOP ;  /* 0x0000000000007918 */ /* 0x000fc00000000000 */
[----:B------:R-:W-:-:S00]  /*5850*/  NOP ;  /* 0x0000000000007918 */ /* 0x000fc00000000000 */
[----:B------:R-:W-:-:S00]  /*5860*/  NOP ;  /* 0x0000000000007918 */ /* 0x000fc00000000000 */
[----:B------:R-:W-:-:S00]  /*5870*/  NOP ;  /* 0x0000000000007918 */ /* 0x000fc00000000000 */
.L_x_17:


//--------------------- .text.compress            --------------------------
	.section	.text.compress,"ax",@progbits
	.align	128
        .global         compress
        .type           compress,@function
        .size           compress,(.L_x_18 - compress)
        .other          compress,@"STO_CUDA_ENTRY STV_DEFAULT"
compress:
.text.compress:
[----:B------:R-:W-:Y:S01]  /*0000*/  LDC R1, c[0x0][0x37c] ;  /* 0x0000df00ff017b82 */ /* 0x000fe20000000800 */
[----:B------:R-:W0:Y:S07]  /*0010*/  S2R R0, SR_TID.X ;  /* 0x0000000000007919 */ /* 0x000e2e0000002100 */
[----:B------:R-:W1:Y:S01]  /*0020*/  S2UR UR4, SR_CTAID.Y ;  /* 0x00000000000479c3 */ /* 0x000e620000002600 */
[----:B------:R-:W1:Y:S01]  /*0030*/  LDCU UR5, c[0x0][0x364] ;  /* 0x00006c80ff0577ac */ /* 0x000e620008000800 */
[----:B------:R-:W2:Y:S01]  /*0040*/  S2R R2, SR_TID.Y ;  /* 0x0000000000027919 */ /* 0x000ea20000002200 */
[----:B------:R-:W3:Y:S05]  /*0050*/  LDCU UR7, c[0x0][0x360] ;  /* 0x00006c00ff0777ac */ /* 0x000eea0008000800 */
[----:B------:R-:W3:Y:S01]  /*0060*/  S2UR UR6, SR_CTAID.X ;  /* 0x00000000000679c3 */ /* 0x000ee20000002500 */
[----:B-1----:R-:W-:Y:S01]  /*0070*/  UIMAD UR4, UR4, UR5, URZ ;  /* 0x00000005040472a4 */ /* 0x002fe2000f8e02ff */
[----:B0-----:R-:W-:Y:S01]  /*0080*/  IMAD.MOV R0, RZ, RZ, -R0 ;  /* 0x000000ffff007224 */ /* 0x001fe200078e0a00 */
[----:B---3--:R-:W-:-:S04]  /*0090*/  UIMAD UR5, UR6, UR7, URZ ;  /* 0x00000007060572a4 */ /* 0x008fc8000f8e02ff */
[----:B--2---:R-:W-:-:S04]  /*00a0*/  LOP3.LUT P0, RZ, R2, UR4, RZ, 0xfc, !PT ;  /* 0x0000000402ff7c12 */ /* 0x004fc8000f80fcff */
[----:B------:R-:W-:-:S13]  /*00b0*/  ISETP.NE.OR P0, PT, R0, UR5, P0 ;  /* 0x0000000500007c0c */ /* 0x000fda0008705670 */
[----:B------:R-:W-:Y:S05]  /*00c0*/  @P0 EXIT ;  /* 0x000000000000094d */ /* 0x000fea0003800000 */
[----:B------:R-:W0:Y:S01]  /*00d0*/  LDC.64 R4, c[0x0][0x380] ;  /* 0x0000e000ff047b82 */ /* 0x000e220000000a00 */
[----:B------:R-:W0:Y:S01]  /*00e0*/  LDCU.64 UR4, c[0x0][0x358] ;  /* 0x00006b00ff0477ac */ /* 0x000e220008000a00 */
[----:B------:R-:W1:Y:S06]  /*00f0*/  LDCU.64 UR8, c[0x0][0x398] ;  /* 0x00007300ff0877ac */ /* 0x000e6c0008000a00 */
[----:B------:R-:W2:Y:S01]  /*0100*/  LDC.64 R18, c[0x0][0x388] ;  /* 0x0000e200ff127b82 */ /* 0x000ea20000000a00 */
[----:B------:R-:W3:Y:S01]  /*0110*/  LDCU UR6, c[0x0][0x390] ;  /* 0x00007200ff0677ac */ /* 0x000ee20008000800 */
[----:B0-----:R-:W4:Y:S04]  /*0120*/  LDG.E.CONSTANT R23, desc[UR4][R4.64+0xc] ;  /* 0x00000c0404177981 */ /* 0x001f28000c1e9900 */
[----:B------:R-:W4:Y:S04]  /*0130*/  LDG.E.CONSTANT R20, desc[UR4][R4.64+0x1c] ;  /* 0x00001c0404147981 */ /* 0x000f28000c1e9900 */
[----:B--2---:R-:W4:Y:S04]  /*0140*/  LDG.E.CONSTANT R16, desc[UR4][R18.64+0x18] ;  /* 0x0000180412107981 */ /* 0x004f28000c1e9900 */
[----:B------:R-:W2:Y:S04]  /*0150*/  LDG.E.CONSTANT R25, desc[UR4][R4.64] ;  /* 0x0000000404197981 */ /* 0x000ea8000c1e9900 */
[----:B------:R-:W2:Y:S04]  /*0160*/  LDG.E.CONSTANT R21, desc[UR4][R4.64+0x10] ;  /* 0x0000100404157981 */ /* 0x000ea8000c1e9900 */
[----:B------:R-:W2:Y:S04]  /*0170*/  LDG.E.CONSTANT R8, desc[UR4][R18.64] ;  /* 0x0000000412087981 */ /* 0x000ea8000c1e9900 */
[----:B------:R-:W5:Y:S04]  /*0180*/  LDG.E.CONSTANT R34, desc[UR4][R4.64+0x4] ;  /* 0x0000040404227981 */ /* 0x000f68000c1e9900 */
[----:B------:R-:W5:Y:S04]  /*0190*/  LDG.E.CONSTANT R27, desc[UR4][R4.64+0x14] ;  /* 0x00001404041b7981 */ /* 0x000f68000c1e9900 */
[----:B------:R-:W5:Y:S04]  /*01a0*/  LDG.E.CONSTANT R11, desc[UR4][R18.64+0x8] ;  /* 0x00000804120b7981 */ /* 0x000f68000c1e9900 */
[----:B------:R-:W3:Y:S04]  /*01b0*/  LDG.E.CONSTANT R17, desc[UR4][R4.64+0x8] ;  /* 0x0000080404117981 */ /* 0x000ee8000c1e9900 */
        /* <DEDUP_REMOVED lines=13> */
[----:B------:R0:W3:Y:S01]  /*0290*/  LDG.E.CONSTANT R3, desc[UR4][R18.64+0x2c] ;  /* 0x00002c0412037981 */ /* 0x0000e2000c1e9900 */
[----:B----4-:R-:W-:-:S04]  /*02a0*/  IADD3 R23, PT, PT, R20, R23, R16 ;  /* 0x0000001714177210 */ /* 0x010fc80007ffe010 */
[----:B-1----:R-:W-:-:S04]  /*02b0*/  LOP3.LUT R28, R23, UR9, RZ, 0x3c, !PT ;  /* 0x00000009171c7c12 */ /* 0x002fc8000f8e3cff */
[----:B------:R-:W-:-:S05]  /*02c0*/  SHF.R.W.U32 R28, R28, 0x10, R28 ;  /* 0x000000101c1c7819 */ /* 0x000fca0000001e1c */
[----:B------:R-:W-:Y:S01]  /*02d0*/  VIADD R31, R28, 0xa54ff53a ;  /* 0xa54ff53a1c1f7836 */ /* 0x000fe20000000000 */
[----:B--2---:R-:W-:-:S04]  /*02e0*/  IADD3 R25, PT, PT, R21, R25, R8 ;  /* 0x0000001915197210 */ /* 0x004fc80007ffe008 */
[----:B------:R-:W-:-:S04]  /*02f0*/  LOP3.LUT R20, R20, R31, RZ, 0x3c, !PT ;  /* 0x0000001f14147212 */ /* 0x000fc800078e3cff */
[----:B0-----:R-:W-:Y:S02]  /*0300*/  SHF.R.W.U32 R19, R20, 0xc, R20 ;  /* 0x0000000c14137819 */ /* 0x001fe40000001e14 */
[----:B-----5:R-:W-:Y:S02]  /*0310*/  IADD3 R34, PT, PT, R27, R34, R11 ;  /* 0x000000221b227210 */ /* 0x020fe40007ffe00b */
[----:B---3--:R-:W-:Y:S02]  /*0320*/  LOP3.LUT R20, R25, UR6, RZ, 0x3c, !PT ;  /* 0x0000000619147c12 */ /* 0x008fe4000f8e3cff */
[----:B------:R-:W-:Y:S02]  /*0330*/  SHF.R.W.U32 R32, R34, 0x10, R34 ;  /* 0x0000001022207819 */ /* 0x000fe40000001e22 */
[----:B------:R-:W-:Y:S02]  /*0340*/  SHF.R.W.U32 R20, R20, 0x10, R20 ;  /* 0x0000001014147819 */ /* 0x000fe40000001e14 */
[----:B------:R-:W-:-:S04]  /*0350*/  IADD3 R26, PT, PT, R22, R17, R10 ;  /* 0x00000011161a7210 */ /* 0x000fc80007ffe00a */
[----:B------:R-:W-:Y:S02]  /*0360*/  LOP3.LUT R24, R26, UR8, RZ, 0x3c, !PT ;  /* 0x000000081a187c12 */ /* 0x000fe4000f8e3cff */
[----:B------:R-:W-:Y:S01]  /*0370*/  IADD3 R23, PT, PT, R19, R23, R12 ;  /* 0x0000001713177210 */ /* 0x000fe20007ffe00c */
[----:B------:R-:W-:Y:S01]  /*0380*/  VIADD R30, R32, 0xbb67ae85 ;  /* 0xbb67ae85201e7836 */ /* 0x000fe20000000000 */
[----:B------:R-:W-:Y:S02]  /*0390*/  SHF.R.W.U32 R24, R24, 0x10, R24 ;  /* 0x0000001018187819 */ /* 0x000fe40000001e18 */
[----:B------:R-:W-:Y:S01]  /*03a0*/  LOP3.LUT R28, R28, R23, RZ, 0x3c, !PT ;  /* 0x000000171c1c7212 */ /* 0x000fe200078e3cff */
[----:B------:R-:W-:Y:S01]  /*03b0*/  VIADD R17, R20, 0x6a09e667 ;  /* 0x6a09e66714117836 */ /* 0x000fe20000000000 */
[----:B------:R-:W-:Y:S01]  /*03c0*/  LOP3.LUT R27, R27, R30, RZ, 0x3c, !PT ;  /* 0x0000001e1b1b7212 */ /* 0x000fe200078e3cff */
[----:B------:R-:W-:Y:S01]  /*03d0*/  VIADD R33, R24, 0x3c6ef372 ;  /* 0x3c6ef37218217836 */ /* 0x000fe20000000000 */
[----:B------:R-:W-:-:S02]  /*03e0*/  SHF.R.W.U32 R28, R28, 0x8, R28 ;  /* 0x000000081c1c7819 */ /* 0x000fc40000001e1c */
[----:B------:R-:W-:Y:S02]  /*03f0*/  LOP3.LUT R18, R21, R17, RZ, 0x3c, !PT ;  /* 0x0000001115127212 */ /* 0x000fe400078e3cff */
[----:B------:R-:W-:Y:S01]  /*0400*/  SHF.R.W.U32 R29, R27, 0xc, R27 ;  /* 0x0000000c1b1d7819 */ /* 0x000fe20000001e1b */
[----:B------:R-:W-:Y:S01]  /*0410*/  IMAD.IADD R21, R31, 0x1, R28 ;  /* 0x000000011f157824 */ /* 0x000fe200078e021c */
[----:B------:R-:W-:Y:S02]  /*0420*/  LOP3.LUT R35, R22, R33, RZ, 0x3c, !PT ;  /* 0x0000002116237212 */ /* 0x000fe400078e3cff */
[----:B------:R-:W-:Y:S02]  /*0430*/  SHF.R.W.U32 R22, R18, 0xc, R18 ;  /* 0x0000000c12167819 */ /* 0x000fe40000001e12 */
[----:B------:R-:W-:Y:S02]  /*0440*/  IADD3 R27, PT, PT, R29, R34, R7 ;  /* 0x000000221d1b7210 */ /* 0x000fe40007ffe007 */
[----:B------:R-:W-:-:S02]  /*0450*/  SHF.R.W.U32 R18, R35, 0xc, R35 ;  /* 0x0000000c23127819 */ /* 0x000fc40000001e23 */
[----:B------:R-:W-:Y:S02]  /*0460*/  LOP3.LUT R19, R19, R21, RZ, 0x3c, !PT ;  /* 0x0000001513137212 */ /* 0x000fe400078e3cff */
[----:B------:R-:W-:Y:S02]  /*0470*/  IADD3 R25, PT, PT, R22, R25, R15 ;  /* 0x0000001916197210 */ /* 0x000fe40007ffe00f */
[----:B------:R-:W-:Y:S02]  /*0480*/  LOP3.LUT R32, R32, R27, RZ, 0x3c, !PT ;  /* 0x0000001b20207212 */ /* 0x000fe400078e3cff */
[----:B------:R-:W-:Y:S02]  /*0490*/  IADD3 R35, PT, PT, R18, R26, R13 ;  /* 0x0000001a12237210 */ /* 0x000fe40007ffe00d */
[----:B------:R-:W-:Y:S02]  /*04a0*/  SHF.R.W.U32 R19, R19, 0x7, R19 ;  /* 0x0000000713137819 */ /* 0x000fe40000001e13 */
[----:B------:R-:W-:-:S02]  /*04b0*/  LOP3.LUT R20, R20, R25, RZ, 0x3c, !PT ;  /* 0x0000001914147212 */ /* 0x000fc400078e3cff */
[----:B------:R-:W-:Y:S02]  /*04c0*/  SHF.R.W.U32 R31, R32, 0x8, R32 ;  /* 0x00000008201f7819 */ /* 0x000fe40000001e20 */
[-C--:B------:R-:W-:Y:S02]  /*04d0*/  LOP3.LUT R26, R24, R35.reuse, RZ, 0x3c, !PT ;  /* 0x00000023181a7212 */ /* 0x080fe400078e3cff */
[----:B------:R-:W-:Y:S02]  /*04e0*/  IADD3 R24, PT, PT, R19, R35, R2 ;  /* 0x0000002313187210 */ /* 0x000fe40007ffe002 */
[----:B------:R-:W-:Y:S01]  /*04f0*/  SHF.R.W.U32 R20, R20, 0x8, R20 ;  /* 0x0000000814147819 */ /* 0x000fe20000001e14 */
[----:B------:R-:W-:Y:S01]  /*0500*/  IMAD.IADD R30, R30, 0x1, R31 ;  /* 0x000000011e1e7824 */ /* 0x000fe200078e021f */
[----:B------:R-:W-:Y:S02]  /*0510*/  SHF.R.W.U32 R26, R26, 0x8, R26 ;  /* 0x000000081a1a7819 */ /* 0x000fe40000001e1a */
[----:B------:R-:W-:Y:S01]  /*0520*/  LOP3.LUT R31, R24, R31, RZ, 0x3c, !PT ;  /* 0x0000001f181f7212 */ /* 0x000fe200078e3cff */
[----:B------:R-:W-:Y:S01]  /*0530*/  IMAD.IADD R17, R17, 0x1, R20 ;  /* 0x0000000111117824 */ /* 0x000fe200078e0214 */
[----:B------:R-:W-:Y:S01]  /*0540*/  LOP3.LUT R29, R29, R30, RZ, 0x3c, !PT ;  /* 0x0000001e1d1d7212 */ /* 0x000fe200078e3cff */
[----:B------:R-:W-:Y:S01]  /*0550*/  IMAD.IADD R33, R33, 0x1, R26 ;  /* 0x0000000121217824 */ /* 0x000fe200078e021a */
        /* <DEDUP_REMOVED lines=15> */
[----:B------:R-:W-:Y:S02]  /*0650*/  LOP3.LUT R20, R27, R20, RZ, 0x3c, !PT ;  /* 0x000000141b147212 */ /* 0x000fe400078e3cff */
        /* <DEDUP_REMOVED lines=34> */
[----:B------:R-:W-:Y:S02]  /*0880*/  SHF.R.W.U32 R26, R26, 0x7, R26 ;  /* 0x000000071a1a7819 */ /* 0x000fe40000001e1a */
[----:B------:R-:W-:Y:S01]  /*0890*/  LOP3.LUT R17, R18, R21, RZ, 0x3c, !PT ;  /* 0x0000001512117212 */ /* 0x000fe200078e3cff */
[----:B------:R-:W-:Y:S01]  /*08a0*/  IMAD.IADD R21, R21, 0x1, R32 ;  /* 0x0000000115157824 */ /* 0x000fe200078e0220 */
        /* <DEDUP_REMOVED lines=107> */
[----:B------:R-:W-:Y:S01]  /*0f60*/  SHF.R.W.U32 R22, R22, 0x10, R22 ;  /* 0x0000001016167819 */ /* 0x000fe20000001e16 */
[----:B------:R-:W-:Y:S01]  /*0f70*/  IMAD.IADD R33, R33, 0x1, R30 ;  /* 0x0000000121217824 */ /* 0x000fe200078e021e */
[----:B------:R-:W-:Y:S02]  /*0f80*/  IADD3 R23, PT, PT, R32, R23, R9 ;  /* 0x0000001720177210 */ /* 0x000fe40007ffe009 */
[----:B------:R-:W-:Y:S01]  /*0f90*/  SHF.R.W.U32 R24, R24, 0x10, R24 ;  /* 0x0000001018187819 */ /* 0x000fe20000001e18 */
[----:B------:R-:W-:Y:S01]  /*0fa0*/  IMAD.IADD R17, R17, 0x1, R22 ;  /* 0x0000000111117824 */ /* 0x000fe200078e0216 */
[----:B------:R-:W-:-:S02]  /*0fb0*/  LOP3.LUT R26, R26, R23, RZ, 0x3c, !PT ;  /* 0x000000171a1a7212 */ /* 0x000fc400078e3cff */
[----:B------:R-:W-:Y:S01]  /*0fc0*/  LOP3.LUT R31, R21, R33, RZ, 0x3c, !PT ;  /* 0x00000021151f7212 */ /* 0x000fe200078e3cff */
[----:B------:R-:W-:Y:S01]  /*0fd0*/  IMAD.IADD R29, R29, 0x1, R24 ;  /* 0x000000011d1d7824 */ /* 0x000fe200078e0218 */
[----:B------:R-:W-:Y:S02]  /*0fe0*/  SHF.R.W.U32 R26, R26, 0x8, R26 ;  /* 0x000000081a1a7819 */ /* 0x000fe40000001e1a */
[----:B------:R-:W-:Y:S02]  /*0ff0*/  LOP3.LUT R21, R20, R17, RZ, 0x3c, !PT ;  /* 0x0000001114157212 */ /* 0x000fe400078e3cff */
[----:B------:R-:W-:Y:S01]  /*1000*/  SHF.R.W.U32 R20, R31, 0xc, R31 ;  /* 0x0000000c1f147819 */ /* 0x000fe20000001e1f */
[----:B------:R-:W-:Y:S01]  /*1010*/  IMAD.IADD R19, R19, 0x1, R26 ;  /* 0x0000000113137824 */ /* 0x000fe200078e021a */
[----:B------:R-:W-:Y:S02]  /*1020*/  LOP3.LUT R18, R18, R29, RZ, 0x3c, !PT ;  /* 0x0000001d12127212 */ /* 0x000fe400078e3cff */
[----:B------:R-:W-:-:S02]  /*1030*/  SHF.R.W.U32 R21, R21, 0xc, R21 ;  /* 0x0000000c15157819 */ /* 0x000fc40000001e15 */
[----:B------:R-:W-:Y:S02]  /*1040*/  IADD3 R27, PT, PT, R20, R27, R2 ;  /* 0x0000001b141b7210 */ /* 0x000fe40007ffe002 */
[----:B------:R-:W-:Y:S02]  /*1050*/  SHF.R.W.U32 R18, R18, 0xc, R18 ;  /* 0x0000000c12127819 */ /* 0x000fe40000001e12 */
[----:B------:R-:W-:Y:S02]  /*1060*/  IADD3 R25, PT, PT, R21, R25, R10 ;  /* 0x0000001915197210 */ /* 0x000fe40007ffe00a */
[----:B------:R-:W-:Y:S02]  /*1070*/  LOP3.LUT R32, R32, R19, RZ, 0x3c, !PT ;  /* 0x0000001320207212 */ /* 0x000fe400078e3cff */
[----:B------:R-:W-:Y:S02]  /*1080*/  LOP3.LUT R31, R30, R27, RZ, 0x3c, !PT ;  /* 0x0000001b1e1f7212 */ /* 0x000fe400078e3cff */
[----:B------:R-:W-:-:S02]  /*1090*/  IADD3 R35, PT, PT, R18, R28, R11 ;  /* 0x0000001c12237210 */ /* 0x000fc40007ffe00b */
[----:B------:R-:W-:Y:S02]  /*10a0*/  LOP3.LUT R22, R22, R25, RZ, 0x3c, !PT ;  /* 0x0000001916167212 */ /* 0x000fe400078e3cff */
[----:B------:R-:W-:Y:S02]  /*10b0*/  SHF.R.W.U32 R30, R32, 0x7, R32 ;  /* 0x00000007201e7819 */ /* 0x000fe40000001e20 */
[----:B------:R-:W-:Y:S02]  /*10c0*/  SHF.R.W.U32 R31, R31, 0x8, R31 ;  /* 0x000000081f1f7819 */ /* 0x000fe40000001e1f */
[-C--:B------:R-:W-:Y:S02]  /*10d0*/  LOP3.LUT R24, R24, R35.reuse, RZ, 0x3c, !PT ;  /* 0x0000002318187212 */ /* 0x080fe400078e3cff */
[----:B------:R-:W-:Y:S01]  /*10e0*/  SHF.R.W.U32 R22, R22, 0x8, R22 ;  /* 0x0000000816167819 */ /* 0x000fe20000001e16 */
[----:B------:R-:W-:Y:S01]  /*10f0*/  IMAD.IADD R33, R33, 0x1, R31 ;  /* 0x0000000121217824 */ /* 0x000fe200078e021f */
[----:B------:R-:W-:-:S02]  /*1100*/  IADD3 R28, PT, PT, R30, R35, R3 ;  /* 0x000000231e1c7210 */ /* 0x000fc40007ffe003 */
[----:B------:R-:W-:Y:S01]  /*1110*/  SHF.R.W.U32 R24, R24, 0x8, R24 ;  /* 0x0000000818187819 */ /* 0x000fe20000001e18 */
[----:B------:R-:W-:Y:S01]  /*1120*/  IMAD.IADD R32, R17, 0x1, R22 ;  /* 0x0000000111207824 */ /* 0x000fe200078e0216 */
[----:B------:R-:W-:Y:S02]  /*1130*/  LOP3.LUT R31, R28, R31, RZ, 0x3c, !PT ;  /* 0x0000001f1c1f7212 */ /* 0x000fe400078e3cff */
[----:B------:R-:W-:Y:S01]  /*1140*/  LOP3.LUT R20, R20, R33, RZ, 0x3c, !PT ;  /* 0x0000002114147212 */ /* 0x000fe200078e3cff */
[----:B------:R-:W-:Y:S01]  /*1150*/  IMAD.IADD R17, R29, 0x1, R24 ;  /* 0x000000011d117824 */ /* 0x000fe200078e0218 */
[----:B------:R-:W-:Y:S02]  /*1160*/  SHF.R.W.U32 R35, R31, 0x10, R31 ;  /* 0x000000101f237819 */ /* 0x000fe40000001e1f */
[----:B------:R-:W-:Y:S02]  /*1170*/  LOP3.LUT R31, R21, R32, RZ, 0x3c, !PT ;  /* 0x00000020151f7212 */ /* 0x000fe400078e3cff */
[----:B------:R-:W-:Y:S01]  /*1180*/  SHF.R.W.U32 R20, R20, 0x7, R20 ;  /* 0x0000000714147819 */ /* 0x000fe20000001e14 */
[----:B------:R-:W-:Y:S01]  /*1190*/  IMAD.IADD R21, R32, 0x1, R35 ;  /* 0x0000000120157824 */ /* 0x000fe200078e0223 */
[----:B------:R-:W-:-:S02]  /*11a0*/  LOP3.LUT R18, R18, R17, RZ, 0x3c, !PT ;  /* 0x0000001112127212 */ /* 0x000fc400078e3cff */
[----:B------:R-:W-:Y:S02]  /*11b0*/  SHF.R.W.U32 R31, R31, 0x7, R31 ;  /* 0x000000071f1f7819 */ /* 0x000fe40000001e1f */
[----:B------:R-:W-:Y:S02]  /*11c0*/  IADD3 R25, PT, PT, R20, R25, R16 ;  /* 0x0000001914197210 */ /* 0x000fe40007ffe010 */
[----:B------:R-:W-:Y:S02]  /*11d0*/  SHF.R.W.U32 R18, R18, 0x7, R18 ;  /* 0x0000000712127819 */ /* 0x000fe40000001e12 */
[----:B------:R-:W-:Y:S02]  /*11e0*/  IADD3 R23, PT, PT, R31, R23, R6 ;  /* 0x000000171f177210 */ /* 0x000fe40007ffe006 */
[----:B------:R-:W-:Y:S02]  /*11f0*/  LOP3.LUT R29, R30, R21, RZ, 0x3c, !PT ;  /* 0x000000151e1d7212 */ /* 0x000fe400078e3cff */
[----:B------:R-:W-:-:S02]  /*1200*/  LOP3.LUT R26, R25, R26, RZ, 0x3c, !PT ;  /* 0x0000001a191a7212 */ /* 0x000fc400078e3cff */
[----:B------:R-:W-:Y:S02]  /*1210*/  IADD3 R27, PT, PT, R18, R27, R14 ;  /* 0x0000001b121b7210 */ /* 0x000fe40007ffe00e */
[----:B------:R-:W-:Y:S02]  /*1220*/  LOP3.LUT R24, R23, R24, RZ, 0x3c, !PT ;  /* 0x0000001817187212 */ /* 0x000fe400078e3cff */
[----:B------:R-:W-:Y:S02]  /*1230*/  SHF.R.W.U32 R29, R29, 0xc, R29 ;  /* 0x0000000c1d1d7819 */ /* 0x000fe40000001e1d */
[----:B------:R-:W-:Y:S02]  /*1240*/  SHF.R.W.U32 R32, R26, 0x10, R26 ;  /* 0x000000101a207819 */ /* 0x000fe40000001e1a */
[----:B------:R-:W-:Y:S02]  /*1250*/  LOP3.LUT R22, R27, R22, RZ, 0x3c, !PT ;  /* 0x000000161b167212 */ /* 0x000fe400078e3cff */
        /* <DEDUP_REMOVED lines=20> */
[-C--:B------:R-:W-:Y:S02]  /*13a0*/  LOP3.LUT R31, R24, R36.reuse, RZ, 0x3c, !PT ;  /* 0x00000024181f7212 */ /* 0x080fe400078e3cff */
[----:B------:R-:W-:Y:S02]  /*13b0*/  SHF.R.W.U32 R27, R29, 0x7, R29 ;  /* 0x000000071d1b7819 */ /* 0x000fe40000001e1d */
[----:B------:R-:W-:Y:S02]  /*13c0*/  SHF.R.W.U32 R24, R32, 0x8, R32 ;  /* 0x0000000820187819 */ /* 0x000fe40000001e20 */
[----:B------:R-:W-:Y:S02]  /*13d0*/  LOP3.LUT R32, R30, R23, RZ, 0x3c, !PT ;  /* 0x000000171e207212 */ /* 0x000fe400078e3cff */
[----:B------:R-:W-:Y:S01]  /*13e0*/  IADD3 R30, PT, PT, R27, R36, R5 ;  /* 0x000000241b1e7210 */ /* 0x000fe20007ffe005 */
[----:B------:R-:W-:Y:S01]  /*13f0*/  IMAD.IADD R17, R17, 0x1, R24 ;  /* 0x0000000111117824 */ /* 0x000fe200078e0218 */
[----:B------:R-:W-:-:S02]  /*1400*/  SHF.R.W.U32 R31, R31, 0x8, R31 ;  /* 0x000000081f1f7819 */ /* 0x000fc40000001e1f */
[----:B------:R-:W-:Y:S02]  /*1410*/  SHF.R.W.U32 R32, R32, 0x8, R32 ;  /* 0x0000000820207819 */ /* 0x000fe40000001e20 */
[----:B------:R-:W-:Y:S01]  /*1420*/  LOP3.LUT R24, R30, R24, RZ, 0x3c, !PT ;  /* 0x000000181e187212 */ /* 0x000fe200078e3cff */
[----:B------:R-:W-:Y:S01]  /*1430*/  IMAD.IADD R26, R26, 0x1, R31 ;  /* 0x000000011a1a7824 */ /* 0x000fe200078e021f */
[----:B------:R-:W-:Y:S01]  /*1440*/  LOP3.LUT R20, R20, R17, RZ, 0x3c, !PT ;  /* 0x0000001114147212 */ /* 0x000fe200078e3cff */
[----:B------:R-:W-:Y:S01]  /*1450*/  IMAD.IADD R29, R19, 0x1, R32 ;  /* 0x00000001131d7824 */ /* 0x000fe200078e0220 */
[----:B------:R-:W-:Y:S02]  /*1460*/  SHF.R.W.U32 R24, R24, 0x10, R24 ;  /* 0x0000001018187819 */ /* 0x000fe40000001e18 */
[----:B------:R-:W-:Y:S02]  /*1470*/  SHF.R.W.U32 R19, R20, 0x7, R20 ;  /* 0x0000000714137819 */ /* 0x000fe40000001e14 */
[----:B------:R-:W-:Y:S01]  /*1480*/  LOP3.LUT R33, R18, R26, RZ, 0x3c, !PT ;  /* 0x0000001a12217212 */ /* 0x000fe200078e3cff */
[----:B------:R-:W-:Y:S01]  /*1490*/  IMAD.IADD R18, R29, 0x1, R24 ;  /* 0x000000011d127824 */ /* 0x000fe200078e0218 */
[----:B------:R-:W-:-:S02]  /*14a0*/  LOP3.LUT R20, R21, R29, RZ, 0x3c, !PT ;  /* 0x0000001d15147212 */ /* 0x000fc400078e3cff */
[----:B------:R-:W-:Y:S02]  /*14b0*/  IADD3 R23, PT, PT, R19, R23, R2 ;  /* 0x0000001713177210 */ /* 0x000fe40007ffe002 */
[----:B------:R-:W-:Y:S02]  /*14c0*/  SHF.R.W.U32 R21, R33, 0x7, R33 ;  /* 0x0000000721157819 */ /* 0x000fe40000001e21 */
[----:B------:R-:W-:Y:S02]  /*14d0*/  SHF.R.W.U32 R20, R20, 0x7, R20 ;  /* 0x0000000714147819 */ /* 0x000fe40000001e14 */
[----:B------:R-:W-:Y:S02]  /*14e0*/  LOP3.LUT R27, R27, R18, RZ, 0x3c, !PT ;  /* 0x000000121b1b7212 */ /* 0x000fe400078e3cff */
[----:B------:R-:W-:Y:S02]  /*14f0*/  LOP3.LUT R29, R23, R34, RZ, 0x3c, !PT ;  /* 0x00000022171d7212 */ /* 0x000fe400078e3cff */
[----:B------:R-:W-:-:S02]  /*1500*/  IADD3 R25, PT, PT, R21, R25, R4 ;  /* 0x0000001915197210 */ /* 0x000fc40007ffe004 */
[----:B------:R-:W-:Y:S02]  /*1510*/  IADD3 R28, PT, PT, R20, R28, R9 ;  /* 0x0000001c141c7210 */ /* 0x000fe40007ffe009 */
[----:B------:R-:W-:Y:S02]  /*1520*/  SHF.R.W.U32 R27, R27, 0xc, R27 ;  /* 0x0000000c1b1b7819 */ /* 0x000fe40000001e1b */
[----:B------:R-:W-:Y:S02]  /*1530*/  SHF.R.W.U32 R29, R29, 0x10, R29 ;  /* 0x000000101d1d7819 */ /* 0x000fe40000001e1d */
[----:B------:R-:W-:Y:S02]  /*1540*/  LOP3.LUT R32, R25, R32, RZ, 0x3c, !PT ;  /* 0x0000002019207212 */ /* 0x000fe400078e3cff */
[----:B------:R-:W-:Y:S01]  /*1550*/  LOP3.LUT R33, R28, R31, RZ, 0x3c, !PT ;  /* 0x0000001f1c217212 */ /* 0x000fe200078e3cff */
[----:B------:R-:W-:Y:S01]  /*1560*/  IMAD.IADD R26, R26, 0x1, R29 ;  /* 0x000000011a1a7824 */ /* 0x000fe200078e021d */
[----:B------:R-:W-:-:S02]  /*1570*/  IADD3 R30, PT, PT, R27, R30, R0 ;  /* 0x0000001e1b1e7210 */ /* 0x000fc40007ffe000 */
[----:B------:R-:W-:Y:S02]  /*1580*/  SHF.R.W.U32 R31, R32, 0x10, R32 ;  /* 0x00000010201f7819 */ /* 0x000fe40000001e20 */
[----:B------:R-:W-:Y:S02]  /*1590*/  SHF.R.W.U32 R32, R33, 0x10, R33 ;  /* 0x0000001021207819 */ /* 0x000fe40000001e21 */
[----:B------:R-:W-:Y:S01]  /*15a0*/  LOP3.LUT R24, R24, R30, RZ, 0x3c, !PT ;  /* 0x0000001e18187212 */ /* 0x000fe200078e3cff */
[----:B------:R-:W-:Y:S01]  /*15b0*/  IMAD.IADD R22, R22, 0x1, R31 ;  /* 0x0000000116167824 */ /* 0x000fe200078e021f */
[----:B------:R-:W-:Y:S01]  /*15c0*/  LOP3.LUT R33, R19, R26, RZ, 0x3c, !PT ;  /* 0x0000001a13217212 */ /* 0x000fe200078e3cff */
[----:B------:R-:W-:Y:S01]  /*15d0*/  IMAD.IADD R19, R17, 0x1, R32 ;  /* 0x0000000111137824 */ /* 0x000fe200078e0220 */
[----:B------:R-:W-:Y:S02]  /*15e0*/  SHF.R.W.U32 R17, R24, 0x8, R24 ;  /* 0x0000000818117819 */ /* 0x000fe40000001e18 */
[----:B------:R-:W-:-:S02]  /*15f0*/  LOP3.LUT R24, R21, R22, RZ, 0x3c, !PT ;  /* 0x0000001615187212 */ /* 0x000fc400078e3cff */
[----:B------:R-:W-:Y:S01]  /*1600*/  SHF.R.W.U32 R21, R33, 0xc, R33 ;  /* 0x0000000c21157819 */ /* 0x000fe20000001e21 */
[----:B------:R-:W-:Y:S01]  /*1610*/  IMAD.IADD R18, R18, 0x1, R17 ;  /* 0x0000000112127824 */ /* 0x000fe200078e0211 */
[----:B------:R-:W-:Y:S02]  /*1620*/  LOP3.LUT R33, R20, R19, RZ, 0x3c, !PT ;  /* 0x0000001314217212 */ /* 0x000fe400078e3cff */
[----:B------:R-:W-:Y:S02]  /*1630*/  SHF.R.W.U32 R20, R24, 0xc, R24 ;  /* 0x0000000c18147819 */ /* 0x000fe40000001e18 */
[----:B------:R-:W-:Y:S02]  /*1640*/  IADD3 R24, PT, PT, R21, R23, R14 ;  /* 0x0000001715187210 */ /* 0x000fe40007ffe00e */
[----:B------:R-:W-:Y:S02]  /*1650*/  SHF.R.W.U32 R23, R33, 0xc, R33 ;  /* 0x0000000c21177819 */ /* 0x000fe40000001e21 */
[----:B------:R-:W-:-:S02]  /*1660*/  LOP3.LUT R27, R27, R18, RZ, 0x3c, !PT ;  /* 0x000000121b1b7212 */ /* 0x000fc400078e3cff */
[----:B------:R-:W-:Y:S02]  /*1670*/  IADD3 R25, PT, PT, R20, R25, R12 ;  /* 0x0000001914197210 */ /* 0x000fe40007ffe00c */
[----:B------:R-:W-:Y:S02]  /*1680*/  LOP3.LUT R29, R29, R24, RZ, 0x3c, !PT ;  /* 0x000000181d1d7212 */ /* 0x000fe400078e3cff */
[----:B------:R-:W-:Y:S02]  /*1690*/  IADD3 R33, PT, PT, R23, R28, R7 ;  /* 0x0000001c17217210 */ /* 0x000fe40007ffe007 */
[----:B------:R-:W-:Y:S02]  /*16a0*/  SHF.R.W.U32 R28, R27, 0x7, R27 ;  /* 0x000000071b1c7819 */ /* 0x000fe40000001e1b */
[----:B------:R-:W-:Y:S02]  /*16b0*/  LOP3.LUT R27, R31, R25, RZ, 0x3c, !PT ;  /* 0x000000191f1b7212 */ /* 0x000fe400078e3cff */
[----:B------:R-:W-:-:S02]  /*16c0*/  SHF.R.W.U32 R31, R29, 0x8, R29 ;  /* 0x000000081d1f7819 */ /* 0x000fc40000001e1d */
        /* <DEDUP_REMOVED lines=25> */
[----:B------:R-:W-:Y:S01]  /*1860*/  IADD3 R29, PT, PT, R17, R29, R6 ;  /* 0x0000001d111d7210 */ /* 0x000fe20007ffe006 */
[----:B------:R-:W-:Y:S01]  /*1870*/  IMAD.IADD R22, R22, 0x1, R35 ;  /* 0x0000000116167824 */ /* 0x000fe200078e0223 */
[----:B------:R-:W-:Y:S02]  /*1880*/  SHF.R.W.U32 R27, R32, 0x10, R32 ;  /* 0x00000010201b7819 */ /* 0x000fe40000001e20 */
        /* <DEDUP_REMOVED lines=106> */
[----:B------:R-:W-:Y:S02]  /*1f30*/  IADD3 R32, PT, PT, R17, R32, R11 ;  /* 0x0000002011207210 */ /* 0x000fe40007ffe00b */
[----:B------:R-:W-:Y:S02]  /*1f40*/  SHF.R.W.U32 R21, R31, 0xc, R31 ;  /* 0x0000000c1f157819 */ /* 0x000fe40000001e1f */
[----:B------:R-:W-:-:S02]  /*1f50*/  SHF.R.W.U32 R24, R24, 0xc, R24 ;  /* 0x0000000c18187819 */ /* 0x000fc40000001e18 */
[----:B------:R-:W-:Y:S02]  /*1f60*/  LOP3.LUT R18, R18, R25, RZ, 0x3c, !PT ;  /* 0x0000001912127212 */ /* 0x000fe400078e3cff */
[----:B------:R-:W-:Y:S02]  /*1f70*/  LOP3.LUT R29, R29, R32, RZ, 0x3c, !PT ;  /* 0x000000201d1d7212 */ /* 0x000fe400078e3cff */
[----:B------:R-:W-:Y:S02]  /*1f80*/  IADD3 R31, PT, PT, R21, R27, R10 ;  /* 0x0000001b151f7210 */ /* 0x000fe40007ffe00a */
[----:B------:R-:W-:Y:S02]  /*1f90*/  IADD3 R30, PT, PT, R24, R30, R7 ;  /* 0x0000001e181e7210 */ /* 0x000fe40007ffe007 */
[----:B------:R-:W-:Y:S02]  /*1fa0*/  SHF.R.W.U32 R27, R18, 0x7, R18 ;  /* 0x00000007121b7819 */ /* 0x000fe40000001e12 */
[----:B------:R-:W-:-:S02]  /*1fb0*/  SHF.R.W.U32 R33, R29, 0x8, R29 ;  /* 0x000000081d217819 */ /* 0x000fc40000001e1d */
[-C--:B------:R-:W-:Y:S02]  /*1fc0*/  LOP3.LUT R26, R26, R31.reuse, RZ, 0x3c, !PT ;  /* 0x0000001f1a1a7212 */ /* 0x080fe400078e3cff */
        /* <DEDUP_REMOVED lines=11> */
[----:B------:R-:W-:Y:S01]  /*2080*/  LOP3.LUT R31, R24, R23, RZ, 0x3c, !PT ;  /* 0x00000017181f7212 */ /* 0x000fe200078e3cff */
[----:B------:R-:W-:Y:S01]  /*2090*/  IMAD.IADD R24, R23, 0x1, R17 ;  /* 0x0000000117187824 */ /* 0x000fe200078e0211 */
[----:B------:R-:W-:Y:S02]  /*20a0*/  SHF.R.W.U32 R21, R26, 0x7, R26 ;  /* 0x000000071a157819 */ /* 0x000fe40000001e1a */
        /* <DEDUP_REMOVED lines=9> */
[----:B------:R-:W-:Y:S02]  /*2140*/  LOP3.LUT R29, R20, R29, RZ, 0x3c, !PT ;  /* 0x0000001d141d7212 */ /* 0x000fe400078e3cff */
[----:B------:R-:W-:Y:S02]  /*2150*/  SHF.R.W.U32 R27, R27, 0x10, R27 ;  /* 0x000000101b1b7819 */ /* 0x000fe40000001e1b */
[----:B------:R-:W-:Y:S02]  /*2160*/  IADD3 R22, PT, PT, R19, R18, R15 ;  /* 0x0000001213167210 */ /* 0x000fe40007ffe00f */
[----:B------:R-:W-:Y:S02]  /*2170*/  SHF.R.W.U32 R18, R26, 0x10, R26 ;  /* 0x000000101a127819 */ /* 0x000fe40000001e1a */
[----:B------:R-:W-:Y:S01]  /*2180*/  SHF.R.W.U32 R29, R29, 0x10, R29 ;  /* 0x000000101d1d7819 */ /* 0x000fe20000001e1d */
[----:B------:R-:W-:Y:S01]  /*2190*/  IMAD.IADD R36, R36, 0x1, R27 ;  /* 0x0000000124247824 */ /* 0x000fe200078e021b */
[----:B------:R-:W-:Y:S01]  /*21a0*/  LOP3.LUT R17, R17, R22, RZ, 0x3c, !PT ;  /* 0x0000001611117212 */ /* 0x000fe200078e3cff */
[----:B------:R-:W-:-:S02]  /*21b0*/  IMAD.IADD R26, R25, 0x1, R18 ;  /* 0x00000001191a7824 */ /* 0x000fc400078e0212 */
[----:B------:R-:W-:Y:S01]  /*21c0*/  IMAD.IADD R34, R34, 0x1, R29 ;  /* 0x0000000122227824 */ /* 0x000fe200078e021d */
[----:B------:R-:W-:Y:S02]  /*21d0*/  SHF.R.W.U32 R17, R17, 0x8, R17 ;  /* 0x0000000811117819 */ /* 0x000fe40000001e11 */
[----:B------:R-:W-:Y:S02]  /*21e0*/  LOP3.LUT R21, R21, R36, RZ, 0x3c, !PT ;  /* 0x0000002415157212 */ /* 0x000fe400078e3cff */
[----:B------:R-:W-:Y:S01]  /*21f0*/  LOP3.LUT R23, R23, R26, RZ, 0x3c, !PT ;  /* 0x0000001a17177212 */ /* 0x000fe200078e3cff */
[----:B------:R-:W-:Y:S01]  /*2200*/  IMAD.IADD R24, R24, 0x1, R17 ;  /* 0x0000000118187824 */ /* 0x000fe200078e0211 */
[----:B------:R-:W-:Y:S02]  /*2210*/  LOP3.LUT R25, R31, R34, RZ, 0x3c, !PT ;  /* 0x000000221f197212 */ /* 0x000fe400078e3cff */
[----:B------:R-:W-:Y:S02]  /*2220*/  SHF.R.W.U32 R21, R21, 0xc, R21 ;  /* 0x0000000c15157819 */ /* 0x000fe40000001e15 */
[----:B------:R-:W-:-:S02]  /*2230*/  SHF.R.W.U32 R23, R23, 0xc, R23 ;  /* 0x0000000c17177819 */ /* 0x000fc40000001e17 */
[----:B------:R-:W-:Y:S02]  /*2240*/  SHF.R.W.U32 R25, R25, 0xc, R25 ;  /* 0x0000000c19197819 */ /* 0x000fe40000001e19 */
[----:B------:R-:W-:Y:S02]  /*2250*/  IADD3 R30, PT, PT, R21, R30, R13 ;  /* 0x0000001e151e7210 */ /* 0x000fe40007ffe00d */
[----:B------:R-:W-:Y:S02]  /*2260*/  LOP3.LUT R28, R19, R24, RZ, 0x3c, !PT ;  /* 0x00000018131c7212 */ /* 0x000fe400078e3cff */
[----:B------:R-:W-:Y:S02]  /*2270*/  IADD3 R32, PT, PT, R23, R32, R9 ;  /* 0x0000002017207210 */ /* 0x000fe40007ffe009 */
[----:B------:R-:W-:Y:S02]  /*2280*/  IADD3 R19, PT, PT, R25, R20, R2 ;  /* 0x0000001419137210 */ /* 0x000fe40007ffe002 */
[----:B------:R-:W-:-:S02]  /*2290*/  LOP3.LUT R27, R27, R30, RZ, 0x3c, !PT ;  /* 0x0000001e1b1b7212 */ /* 0x000fc400078e3cff */
[----:B------:R-:W-:Y:S02]  /*22a0*/  SHF.R.W.U32 R20, R28, 0x7, R28 ;  /* 0x000000071c147819 */ /* 0x000fe40000001e1c */
[----:B------:R-:W-:Y:S02]  /*22b0*/  LOP3.LUT R18, R18, R32, RZ, 0x3c, !PT ;  /* 0x0000002012127212 */ /* 0x000fe400078e3cff */
[-C--:B------:R-:W-:Y:S02]  /*22c0*/  LOP3.LUT R29, R29, R19.reuse, RZ, 0x3c, !PT ;  /* 0x000000131d1d7212 */ /* 0x080fe400078e3cff */
[----:B------:R-:W-:Y:S02]  /*22d0*/  SHF.R.W.U32 R28, R27, 0x8, R27 ;  /* 0x000000081b1c7819 */ /* 0x000fe40000001e1b */
[----:B------:R-:W-:Y:S02]  /*22e0*/  IADD3 R19, PT, PT, R20, R19, R11 ;  /* 0x0000001314137210 */ /* 0x000fe40007ffe00b */
[----:B------:R-:W-:-:S02]  /*22f0*/  SHF.R.W.U32 R27, R18, 0x8, R18 ;  /* 0x00000008121b7819 */ /* 0x000fc40000001e12 */
[----:B------:R-:W-:Y:S01]  /*2300*/  LOP3.LUT R18, R19, R28, RZ, 0x3c, !PT ;  /* 0x0000001c13127212 */ /* 0x000fe200078e3cff */
[----:B------:R-:W-:Y:S01]  /*2310*/  IMAD.IADD R36, R36, 0x1, R28 ;  /* 0x0000000124247824 */ /* 0x000fe200078e021c */
        /* <DEDUP_REMOVED lines=10> */
[----:B------:R-:W-:Y:S02]  /*23c0*/  LOP3.LUT R20, R20, R23, RZ, 0x3c, !PT ;  /* 0x0000001714147212 */ /* 0x000fe400078e3cff */
[----:B------:R-:W-:Y:S02]  /*23d0*/  IADD3 R32, PT, PT, R21, R32, R5 ;  /* 0x0000002015207210 */ /* 0x000fe40007ffe005 */
[----:B------:R-:W-:Y:S02]  /*23e0*/  SHF.R.W.U32 R31, R31, 0x7, R31 ;  /* 0x000000071f1f7819 */ /* 0x000fe40000001e1f */
[----:B------:R-:W-:-:S02]  /*23f0*/  IADD3 R22, PT, PT, R25, R22, R10 ;  /* 0x0000001619167210 */ /* 0x000fc40007ffe00a */
[----:B------:R-:W-:Y:S02]  /*2400*/  SHF.R.W.U32 R20, R20, 0xc, R20 ;  /* 0x0000000c14147819 */ /* 0x000fe40000001e14 */
[----:B------:R-:W-:Y:S02]  /*2410*/  LOP3.LUT R17, R32, R17, RZ, 0x3c, !PT ;  /* 0x0000001120117212 */ /* 0x000fe400078e3cff */
[----:B------:R-:W-:Y:S02]  /*2420*/  IADD3 R30, PT, PT, R31, R30, R8 ;  /* 0x0000001e1f1e7210 */ /* 0x000fe40007ffe008 */
[----:B------:R-:W-:Y:S02]  /*2430*/  LOP3.LUT R26, R22, R29, RZ, 0x3c, !PT ;  /* 0x0000001d161a7212 */ /* 0x000fe400078e3cff */
[----:B------:R-:W-:Y:S02]  /*2440*/  IADD3 R19, PT, PT, R20, R19, R16 ;  /* 0x0000001314137210 */ /* 0x000fe40007ffe010 */
[----:B------:R-:W-:-:S02]  /*2450*/  SHF.R.W.U32 R17, R17, 0x10, R17 ;  /* 0x0000001011117819 */ /* 0x000fc40000001e11 */
[----:B------:R-:W-:Y:S02]  /*2460*/  LOP3.LUT R29, R30, R27, RZ, 0x3c, !PT ;  /* 0x0000001b1e1d7212 */ /* 0x000fe400078e3cff */
[----:B------:R-:W-:Y:S02]  /*2470*/  SHF.R.W.U32 R27, R26, 0x10, R26 ;  /* 0x000000101a1b7819 */ /* 0x000fe40000001e1a */
        /* <DEDUP_REMOVED lines=20> */
[----:B------:R-:W-:Y:S02]  /*25c0*/  SHF.R.W.U32 R20, R20, 0x8, R20 ;  /* 0x0000000814147819 */ /* 0x000fe40000001e14 */
[----:B------:R-:W-:-:S02]  /*25d0*/  LOP3.LUT R29, R29, R30, RZ, 0x3c, !PT ;  /* 0x0000001e1d1d7212 */ /* 0x000fc400078e3cff */
[----:B------:R-:W-:Y:S01]  /*25e0*/  SHF.R.W.U32 R27, R27, 0x8, R27 ;  /* 0x000000081b1b7819 */ /* 0x000fe20000001e1b */
[----:B------:R-:W-:Y:S01]  /*25f0*/  IMAD.IADD R34, R34, 0x1, R20 ;  /* 0x0000000122227824 */ /* 0x000fe200078e0214 */
[----:B------:R-:W-:Y:S02]  /*2600*/  IADD3 R17, PT, PT, R33, R22, R6 ;  /* 0x0000001621117210 */ /* 0x000fe40007ffe006 */
[----:B------:R-:W-:Y:S01]  /*2610*/  SHF.R.W.U32 R29, R29, 0x8, R29 ;  /* 0x000000081d1d7819 */ /* 0x000fe20000001e1d */
[----:B------:R-:W-:Y:S01]  /*2620*/  IMAD.IADD R36, R36, 0x1, R27 ;  /* 0x0000000124247824 */ /* 0x000fe200078e021b */
[----:B------:R-:W-:Y:S02]  /*2630*/  LOP3.LUT R6, R17, R20, RZ, 0x3c, !PT ;  /* 0x0000001411067212 */ /* 0x000fe400078e3cff */
[----:B------:R-:W-:Y:S01]  /*2640*/  LOP3.LUT R20, R21, R34, RZ, 0x3c, !PT ;  /* 0x0000002215147212 */ /* 0x000fe200078e3cff */
[----:B------:R-:W-:Y:S01]  /*2650*/  IMAD.IADD R22, R24, 0x1, R29 ;  /* 0x0000000118167824 */ /* 0x000fe200078e021d */
[----:B------:R-:W-:-:S02]  /*2660*/  LOP3.LUT R21, R25, R36, RZ, 0x3c, !PT ;  /* 0x0000002419157212 */ /* 0x000fc400078e3cff */
[----:B------:R-:W-:Y:S02]  /*2670*/  SHF.R.W.U32 R6, R6, 0x10, R6 ;  /* 0x0000001006067819 */ /* 0x000fe40000001e06 */
[----:B------:R-:W-:Y:S02]  /*2680*/  SHF.R.W.U32 R20, R20, 0x7, R20 ;  /* 0x0000000714147819 */ /* 0x000fe40000001e14 */
[----:B------:R-:W-:Y:S02]  /*2690*/  LOP3.LUT R24, R31, R22, RZ, 0x3c, !PT ;  /* 0x000000161f187212 */ /* 0x000fe400078e3cff */
[----:B------:R-:W-:Y:S01]  /*26a0*/  SHF.R.W.U32 R21, R21, 0x7, R21 ;  /* 0x0000000715157819 */ /* 0x000fe20000001e15 */
[----:B------:R-:W-:Y:S01]  /*26b0*/  IMAD.IADD R22, R22, 0x1, R6 ;  /* 0x0000000116167824 */ /* 0x000fe200078e0206 */
[----:B------:R-:W-:Y:S02]  /*26c0*/  IADD3 R13, PT, PT, R20, R30, R13 ;  /* 0x0000001e140d7210 */ /* 0x000fe40007ffe00d */
[----:B------:R-:W-:-:S02]  /*26d0*/  SHF.R.W.U32 R24, R24, 0x7, R24 ;  /* 0x0000000718187819 */ /* 0x000fc40000001e18 */
[----:B------:R-:W-:Y:S02]  /*26e0*/  IADD3 R3, PT, PT, R21, R32, R3 ;  /* 0x0000002015037210 */ /* 0x000fe40007ffe003 */
[----:B------:R-:W-:Y:S02]  /*26f0*/  LOP3.LUT R25, R13, R18, RZ, 0x3c, !PT ;  /* 0x000000120d197212 */ /* 0x000fe400078e3cff */
[----:B------:R-:W-:Y:S02]  /*2700*/  LOP3.LUT R33, R33, R22, RZ, 0x3c, !PT ;  /* 0x0000001621217212 */ /* 0x000fe400078e3cff */
[----:B------:R-:W-:Y:S02]  /*2710*/  IADD3 R15, PT, PT, R24, R19, R15 ;  /* 0x00000013180f7210 */ /* 0x000fe40007ffe00f */
[----:B------:R-:W-:Y:S02]  /*2720*/  LOP3.LUT R26, R3, R29, RZ, 0x3c, !PT ;  /* 0x0000001d031a7212 */ /* 0x000fe400078e3cff */
[----:B------:R-:W-:-:S02]  /*2730*/  SHF.R.W.U32 R19, R25, 0x10, R25 ;  /* 0x0000001019137819 */ /* 0x000fc40000001e19 */
        /* <DEDUP_REMOVED lines=10> */
[----:B------:R-:W-:Y:S02]  /*27e0*/  LOP3.LUT R20, R21, R16, RZ, 0x3c, !PT ;  /* 0x0000001015147212 */ /* 0x000fe400078e3cff */
[----:B------:R-:W-:Y:S02]  /*27f0*/  SHF.R.W.U32 R21, R23, 0x8, R23 ;  /* 0x0000000817157819 */ /* 0x000fe40000001e17 */
[----:B------:R-:W-:Y:S02]  /*2800*/  SHF.R.W.U32 R6, R6, 0xc, R6 ;  /* 0x0000000c06067819 */ /* 0x000fe40000001e06 */
[----:B------:R-:W-:Y:S01]  /*2810*/  LOP3.LUT R24, R24, R27, RZ, 0x3c, !PT ;  /* 0x0000001b18187212 */ /* 0x000fe200078e3cff */
[----:B------:R-:W-:Y:S01]  /*2820*/  IMAD.IADD R23, R22, 0x1, R21 ;  /* 0x0000000116177824 */ /* 0x000fe200078e0215 */
[----:B------:R-:W-:-:S02]  /*2830*/  SHF.R.W.U32 R20, R20, 0xc, R20 ;  /* 0x0000000c14147819 */ /* 0x000fc40000001e14 */
[----:B------:R-:W-:Y:S02]  /*2840*/  IADD3 R8, PT, PT, R6, R13, R8 ;  /* 0x0000000d06087210 */ /* 0x000fe40007ffe008 */
[----:B------:R-:W-:Y:S02]  /*2850*/  SHF.R.W.U32 R13, R24, 0xc, R24 ;  /* 0x0000000c180d7819 */ /* 0x000fe40000001e18 */
[----:B------:R-:W-:Y:S02]  /*2860*/  IADD3 R22, PT, PT, R20, R3, R0 ;  /* 0x0000000314167210 */ /* 0x000fe40007ffe000 */
[----:B------:R-:W-:Y:S02]  /*2870*/  LOP3.LUT R0, R19, R8, RZ, 0x3c, !PT ;  /* 0x0000000813007212 */ /* 0x000fe400078e3cff */
[----:B------:R-:W-:Y:S02]  /*2880*/  LOP3.LUT R3, R18, R23, RZ, 0x3c, !PT ;  /* 0x0000001712037212 */ /* 0x000fe400078e3cff */
[----:B------:R-:W-:-:S02]  /*2890*/  IADD3 R18, PT, PT, R13, R15, R14 ;  /* 0x0000000f0d127210 */ /* 0x000fc40007ffe00e */
[----:B------:R-:W-:Y:S02]  /*28a0*/  SHF.R.W.U32 R14, R0, 0x8, R0 ;  /* 0x00000008000e7819 */ /* 0x000fe40000001e00 */
[----:B------:R-:W-:Y:S02]  /*28b0*/  SHF.R.W.U32 R15, R3, 0x7, R3 ;  /* 0x00000007030f7819 */ /* 0x000fe40000001e03 */
[----:B------:R-:W-:Y:S02]  /*28c0*/  LOP3.LUT R19, R26, R22, RZ, 0x3c, !PT ;  /* 0x000000161a137212 */ /* 0x000fe400078e3cff */
[-C--:B------:R-:W-:Y:S01]  /*28d0*/  LOP3.LUT R29, R29, R18.reuse, RZ, 0x3c, !PT ;  /* 0x000000121d1d7212 */ /* 0x080fe200078e3cff */
[----:B------:R-:W-:Y:S01]  /*28e0*/  IMAD.IADD R25, R25, 0x1, R14 ;  /* 0x0000000119197824 */ /* 0x000fe200078e020e */
[----:B------:R-:W-:Y:S02]  /*28f0*/  IADD3 R7, PT, PT, R15, R18, R7 ;  /* 0x000000120f077210 */ /* 0x000fe40007ffe007 */
[----:B------:R-:W-:-:S02]  /*2900*/  SHF.R.W.U32 R19, R19, 0x8, R19 ;  /* 0x0000000813137819 */ /* 0x000fc40000001e13 */
[----:B------:R-:W-:Y:S02]  /*2910*/  SHF.R.W.U32 R18, R29, 0x8, R29 ;  /* 0x000000081d127819 */ /* 0x000fe40000001e1d */
[----:B------:R-:W-:Y:S01]  /*2920*/  LOP3.LUT R3, R7, R14, RZ, 0x3c, !PT ;  /* 0x0000000e07037212 */ /* 0x000fe200078e3cff */
[----:B------:R-:W-:Y:S01]  /*2930*/  IMAD.IADD R0, R16, 0x1, R19 ;  /* 0x0000000110007824 */ /* 0x000fe200078e0213 */
[----:B------:R-:W-:Y:S01]  /*2940*/  LOP3.LUT R14, R6, R25, RZ, 0x3c, !PT ;  /* 0x00000019060e7212 */ /* 0x000fe200078e3cff */
[----:B------:R-:W-:-:S03]  /*2950*/  IMAD.IADD R6, R27, 0x1, R18 ;  /* 0x000000011b067824 */ /* 0x000fc600078e0212 */
[----:B------:R-:W-:Y:S02]  /*2960*/  LOP3.LUT R20, R20, R0, RZ, 0x3c, !PT ;  /* 0x0000000014147212 */ /* 0x000fe400078e3cff */
[----:B------:R-:W-:Y:S02]  /*2970*/  LOP3.LUT R16, R13, R6, RZ, 0x3c, !PT ;  /* 0x000000060d107212 */ /* 0x000fe400078e3cff */
[----:B------:R-:W-:Y:S02]  /*2980*/  SHF.R.W.U32 R14, R14, 0x7, R14 ;  /* 0x000000070e0e7819 */ /* 0x000fe40000001e0e */
[----:B------:R-:W-:Y:S02]  /*2990*/  SHF.R.W.U32 R13, R20, 0x7, R20 ;  /* 0x00000007140d7819 */ /* 0x000fe40000001e14 */
[----:B------:R-:W-:Y:S02]  /*29a0*/  SHF.R.W.U32 R16, R16, 0x7, R16 ;  /* 0x0000000710107819 */ /* 0x000fe40000001e10 */
[----:B------:R-:W-:-:S02]  /*29b0*/  SHF.R.W.U32 R3, R3, 0x10, R3 ;  /* 0x0000001003037819 */ /* 0x000fc40000001e03 */
[----:B------:R-:W-:Y:S02]  /*29c0*/  IADD3 R9, PT, PT, R14, R22, R9 ;  /* 0x000000160e097210 */ /* 0x000fe40007ffe009 */
[----:B------:R-:W-:Y:S02]  /*29d0*/  IADD3 R12, PT, PT, R13, R17, R12 ;  /* 0x000000110d0c7210 */ /* 0x000fe40007ffe00c */
[----:B------:R-:W-:Y:S01]  /*29e0*/  IADD3 R11, PT, PT, R16, R8, R11 ;  /* 0x00000008100b7210 */ /* 0x000fe20007ffe00b */
[----:B------:R-:W-:Y:S01]  /*29f0*/  IMAD.IADD R0, R0, 0x1, R3 ;  /* 0x0000000100007824 */ /* 0x000fe200078e0203 */
[----:B------:R-:W-:Y:S02]  /*2a00*/  LOP3.LUT R17, R9, R21, RZ, 0x3c, !PT ;  /* 0x0000001509117212 */ /* 0x000fe400078e3cff */
[----:B------:R-:W-:Y:S02]  /*2a10*/  LOP3.LUT R18, R12, R18, RZ, 0x3c, !PT ;  /* 0x000000120c127212 */ /* 0x000fe400078e3cff */
[----:B------:R-:W-:-:S02]  /*2a20*/  LOP3.LUT R19, R11, R19, RZ, 0x3c, !PT ;  /* 0x000000130b137212 */ /* 0x000fc400078e3cff */
[----:B------:R-:W-:Y:S02]  /*2a30*/  LOP3.LUT R15, R15, R0, RZ, 0x3c, !PT ;  /* 0x000000000f0f7212 */ /* 0x000fe400078e3cff */
[----:B------:R-:W-:Y:S02]  /*2a40*/  SHF.R.W.U32 R17, R17, 0x10, R17 ;  /* 0x0000001011117819 */ /* 0x000fe40000001e11 */
[----:B------:R-:W-:Y:S02]  /*2a50*/  SHF.R.W.U32 R18, R18, 0x10, R18 ;  /* 0x0000001012127819 */ /* 0x000fe40000001e12 */
[----:B------:R-:W-:Y:S02]  /*2a60*/  SHF.R.W.U32 R22, R19, 0x10, R19 ;  /* 0x0000001013167819 */ /* 0x000fe40000001e13 */
[----:B------:R-:W-:Y:S01]  /*2a70*/  SHF.R.W.U32 R8, R15, 0xc, R15 ;  /* 0x0000000c0f087819 */ /* 0x000fe20000001e0f */
[----:B------:R-:W-:Y:S02]  /*2a80*/  IMAD.IADD R15, R6, 0x1, R17 ;  /* 0x00000001060f7824 */ /* 0x000fe400078e0211 */
[----:B------:R-:W-:-:S02]  /*2a90*/  IMAD.IADD R20, R25, 0x1, R18 ;  /* 0x0000000119147824 */ /* 0x000fc400078e0212 */
[----:B------:R-:W-:Y:S01]  /*2aa0*/  IMAD.IADD R23, R23, 0x1, R22 ;  /* 0x0000000117177824 */ /* 0x000fe200078e0216 */
[----:B------:R-:W-:Y:S02]  /*2ab0*/  LOP3.LUT R14, R14, R15, RZ, 0x3c, !PT ;  /* 0x0000000f0e0e7212 */ /* 0x000fe400078e3cff */
[----:B------:R-:W-:Y:S02]  /*2ac0*/  LOP3.LUT R19, R13, R20, RZ, 0x3c, !PT ;  /* 0x000000140d137212 */ /* 0x000fe400078e3cff */
[----:B------:R-:W-:Y:S02]  /*2ad0*/  LOP3.LUT R16, R16, R23, RZ, 0x3c, !PT ;  /* 0x0000001710107212 */ /* 0x000fe400078e3cff */
[----:B------:R-:W-:Y:S02]  /*2ae0*/  SHF.R.W.U32 R13, R14, 0xc, R14 ;  /* 0x0000000c0e0d7819 */ /* 0x000fe40000001e0e */
[----:B------:R-:W-:Y:S02]  /*2af0*/  SHF.R.W.U32 R14, R19, 0xc, R19 ;  /* 0x0000000c130e7819 */ /* 0x000fe40000001e13 */
[----:B------:R-:W-:-:S02]  /*2b00*/  SHF.R.W.U32 R16, R16, 0xc, R16 ;  /* 0x0000000c10107819 */ /* 0x000fc40000001e10 */
[----:B------:R-:W-:Y:S02]  /*2b10*/  IADD3 R10, PT, PT, R8, R7, R10 ;  /* 0x00000007080a7210 */ /* 0x000fe40007ffe00a */
[----:B------:R-:W-:Y:S01]  /*2b20*/  IADD3 R4, PT, PT, R13, R9, R4 ;  /* 0x000000090d047210 */ /* 0x000fe20007ffe004 */
[----:B------:R-:W0:Y:S01]  /*2b30*/  LDC.64 R6, c[0x0][0x3a0] ;  /* 0x0000e800ff067b82 */ /* 0x000e220000000a00 */
[----:B------:R-:W-:Y:S02]  /*2b40*/  IADD3 R5, PT, PT, R14, R12, R5 ;  /* 0x0000000c0e057210 */ /* 0x000fe40007ffe005 */
[----:B------:R-:W-:Y:S02]  /*2b50*/  IADD3 R11, PT, PT, R16, R11, R2 ;  /* 0x0000000b100b7210 */ /* 0x000fe40007ffe002 */
[----:B------:R-:W-:Y:S02]  /*2b60*/  LOP3.LUT R3, R3, R10, RZ, 0x3c, !PT ;  /* 0x0000000a03037212 */ /* 0x000fe400078e3cff */
[----:B------:R-:W-:-:S02]  /*2b70*/  LOP3.LUT R17, R17, R4, RZ, 0x3c, !PT ;  /* 0x0000000411117212 */ /* 0x000fc400078e3cff */
[----:B------:R-:W-:Y:S02]  /*2b80*/  LOP3.LUT R18, R18, R5, RZ, 0x3c, !PT ;  /* 0x0000000512127212 */ /* 0x000fe400078e3cff */
[----:B------:R-:W-:Y:S02]  /*2b90*/  LOP3.LUT R22, R22, R11, RZ, 0x3c, !PT ;  /* 0x0000000b16167212 */ /* 0x000fe400078e3cff */
[----:B------:R-:W-:Y:S02]  /*2ba0*/  SHF.R.W.U32 R3, R3, 0x8, R3 ;  /* 0x0000000803037819 */ /* 0x000fe40000001e03 */
[----:B------:R-:W-:Y:S02]  /*2bb0*/  SHF.R.W.U32 R17, R17, 0x8, R17 ;  /* 0x0000000811117819 */ /* 0x000fe40000001e11 */
[----:B------:R-:W-:Y:S02]  /*2bc0*/  SHF.R.W.U32 R19, R18, 0x8, R18 ;  /* 0x0000000812137819 */ /* 0x000fe40000001e12 */
[----:B------:R-:W-:Y:S01]  /*2bd0*/  SHF.R.W.U32 R22, R22, 0x8, R22 ;  /* 0x0000000816167819 */ /* 0x000fe20000001e16 */
[----:B------:R-:W-:-:S02]  /*2be0*/  IMAD.IADD R9, R0, 0x1, R3 ;  /* 0x0000000100097824 */ /* 0x000fc400078e0203 */
[----:B------:R-:W-:Y:S02]  /*2bf0*/  IMAD.IADD R15, R15, 0x1, R17 ;  /* 0x000000010f0f7824 */ /* 0x000fe400078e0211 */
[----:B------:R-:W-:Y:S02]  /*2c00*/  IMAD.IADD R21, R20, 0x1, R19 ;  /* 0x0000000114157824 */ /* 0x000fe400078e0213 */
[----:B------:R-:W-:Y:S01]  /*2c10*/  IMAD.IADD R23, R23, 0x1, R22 ;  /* 0x0000000117177824 */ /* 0x000fe200078e0216 */
[----:B------:R-:W-:Y:S02]  /*2c20*/  LOP3.LUT R8, R8, R9, RZ, 0x3c, !PT ;  /* 0x0000000908087212 */ /* 0x000fe400078e3cff */
[----:B------:R-:W-:Y:S02]  /*2c30*/  LOP3.LUT R14, R14, R21, RZ, 0x3c, !PT ;  /* 0x000000150e0e7212 */ /* 0x000fe400078e3cff */
[----:B------:R-:W-:Y:S02]  /*2c40*/  LOP3.LUT R13, R13, R15, RZ, 0x3c, !PT ;  /* 0x0000000f0d0d7212 */ /* 0x000fe400078e3cff */
[----:B------:R-:W-:-:S02]  /*2c50*/  LOP3.LUT R16, R16, R23, RZ, 0x3c, !PT ;  /* 0x0000001710107212 */ /* 0x000fc400078e3cff */
[----:B------:R-:W-:Y:S02]  /*2c60*/  SHF.R.W.U32 R8, R8, 0x7, R8 ;  /* 0x0000000708087819 */ /* 0x000fe40000001e08 */
[----:B------:R-:W-:Y:S02]  /*2c70*/  SHF.R.W.U32 R25, R14, 0x7, R14 ;  /* 0x000000070e197819 */ /* 0x000fe40000001e0e */
[----:B------:R-:W-:Y:S02]  /*2c80*/  SHF.R.W.U32 R0, R13, 0x7, R13 ;  /* 0x000000070d007819 */ /* 0x000fe40000001e0d */
[----:B------:R-:W-:Y:S01]  /*2c90*/  SHF.R.W.U32 R16, R16, 0x7, R16 ;  /* 0x0000000710107819 */ /* 0x000fe20000001e10 */
[----:B0-----:R0:W-:Y:S01]  /*2ca0*/  STG.E desc[UR4][R6.64+0x3c], R17 ;  /* 0x00003c1106007986 */ /* 0x0011e2000c101904 */
[----:B------:R-:W-:Y:S02]  /*2cb0*/  LOP3.LUT R31, R8, R17, RZ, 0x3c, !PT ;  /* 0x00000011081f7212 */ /* 0x000fe400078e3cff */
[----:B------:R-:W-:-:S02]  /*2cc0*/  LOP3.LUT R27, R10, R15, RZ, 0x3c, !PT ;  /* 0x0000000f0a1b7212 */ /* 0x000fc400078e3cff */
[----:B------:R-:W-:Y:S02]  /*2cd0*/  LOP3.LUT R25, R25, R22, RZ, 0x3c, !PT ;  /* 0x0000001619197212 */ /* 0x000fe400078e3cff */
[----:B------:R-:W-:Y:S02]  /*2ce0*/  LOP3.LUT R29, R16, R19, RZ, 0x3c, !PT ;  /* 0x00000013101d7212 */ /* 0x000fe400078e3cff */
[----:B------:R-:W-:Y:S02]  /*2cf0*/  LOP3.LUT R13, R4, R9, RZ, 0x3c, !PT ;  /* 0x00000009040d7212 */ /* 0x000fe400078e3cff */
[----:B------:R-:W-:Y:S02]  /*2d00*/  LOP3.LUT R11, R11, R21, RZ, 0x3c, !PT ;  /* 0x000000150b0b7212 */ /* 0x000fe400078e3cff */
[----:B0-----:R-:W-:Y:S02]  /*2d10*/  LOP3.LUT R17, R0, R3, RZ, 0x3c, !PT ;  /* 0x0000000300117212 */ /* 0x001fe400078e3cff */
[----:B------:R-:W-:Y:S01]  /*2d20*/  LOP3.LUT R5, R5, R23, RZ, 0x3c, !PT ;  /* 0x0000001705057212 */ /* 0x000fe200078e3cff */
[----:B------:R-:W-:Y:S04]  /*2d30*/  STG.E desc[UR4][R6.64+0x28], R15 ;  /* 0x0000280f06007986 */ /* 0x000fe8000c101904 */
        /* <DEDUP_REMOVED lines=13> */
[----:B------:R-:W-:Y:S01]  /*2e10*/  STG.E desc[UR4][R6.64+0x1c], R31 ;  /* 0x00001c1f06007986 */ /* 0x000fe2000c101904 */
[----:B------:R-:W-:Y:S05]  /*2e20*/  EXIT ;  /* 0x000000000000794d */ /* 0x000fea0003800000 */
.L_x_16:
        /* <DEDUP_REMOVED lines=13> */
.L_x_18:


//--------------------- .nv.shared.solve_nonce_range_fused --------------------------
	.section	.nv.shared.solve_nonce_range_fused,"aw",@nobits
	.sectionflags	@""
	.align	16
.nv.shared.solve_nonce_range_fused:
	.zero		2528


//--------------------- .nv.shared.reserved.0     --------------------------
	.section	.nv.shared.reserved.0,"aw",@nobits
	.weak		__nv_reservedSMEM_offset_0_alias
	.size		__nv_reservedSMEM_offset_0_alias, 0, 64
	.other		__nv_reservedSMEM_offset_0_alias,@"STO_CUDA_RESERVED_SHARED STV_DEFAULT"
__nv_reservedSMEM_offset_0_alias:
	.zero		0
	.zero		64


//--------------------- .nv.shared.compress       --------------------------
	.section	.nv.shared.compress,"aw",@nobits
	.sectionflags	@""
	.align	16
	.zero		1024


//--------------------- .nv.constant0.solve_nonce_range_fused --------------------------
	.section	.nv.constant0.solve_nonce_range_fused,"a",@progbits
	.sectionflags	@""
	.align	4
.nv.constant0.solve_nonce_range_fused:
	.zero		936


//--------------------- .nv.constant0.compress    --------------------------
	.section	.nv.constant0.compress,"a",@progbits
	.sectionflags	@""
	.align	4
.nv.constant0.compress:
	.zero		936


//--------------------- SYMBOLS --------------------------

	.type		.nv.reservedSmem.offset0,@object
	.size		.nv.reservedSmem.offset0,0x4
	.type		.nv.reservedSmem.cap,@object
	.size		.nv.reservedSmem.cap,0x4
